//
// Generated by NVIDIA NVVM Compiler
//
// Compiler Build ID: CL-36424714
// Cuda compilation tools, release 13.0, V13.0.88
// Based on NVVM 20.0.0
//

.version 9.0
.target sm_100
.address_size 64

	// .globl	_Z4pencPPhS0_S_S_
.const .align 8 .u64 d_sbox;
.const .align 8 .u64 d_rsbox;

.visible .entry _Z4pencPPhS0_S_S_(
	.param .u64 .ptr .align 1 _Z4pencPPhS0_S_S__param_0,
	.param .u64 .ptr .align 1 _Z4pencPPhS0_S_S__param_1,
	.param .u64 .ptr .align 1 _Z4pencPPhS0_S_S__param_2,
	.param .u64 .ptr .align 1 _Z4pencPPhS0_S_S__param_3
)
{
	.reg .pred 	%p<2>;
	.reg .b16 	%rs<373>;
	.reg .b32 	%r<9>;
	.reg .b64 	%rd<121>;

	ld.param.u64 	%rd9, [_Z4pencPPhS0_S_S__param_1];
	ld.param.u64 	%rd7, [_Z4pencPPhS0_S_S__param_2];
	ld.param.u64 	%rd8, [_Z4pencPPhS0_S_S__param_3];
	cvta.to.global.u64 	%rd10, %rd7;
	cvta.to.global.u64 	%rd11, %rd8;
	cvta.to.global.u64 	%rd12, %rd9;
	mov.u32 	%r4, %ctaid.x;
	shl.b32 	%r5, %r4, 4;
	mul.wide.u32 	%rd13, %r4, 8;
	add.s64 	%rd14, %rd12, %rd13;
	ld.global.nc.u64 	%rd15, [%rd14];
	cvta.to.global.u64 	%rd1, %rd15;
	ld.global.u8 	%rs49, [%rd1];
	cvt.u64.u32 	%rd16, %r5;
	add.s64 	%rd17, %rd11, %rd16;
	ld.global.u8 	%rs50, [%rd17];
	xor.b16  	%rs51, %rs50, %rs49;
	st.global.u8 	[%rd17], %rs51;
	ld.global.u8 	%rs52, [%rd1+1];
	ld.global.u8 	%rs53, [%rd17+1];
	xor.b16  	%rs54, %rs53, %rs52;
	st.global.u8 	[%rd17+1], %rs54;
	ld.global.u8 	%rs55, [%rd1+2];
	ld.global.u8 	%rs56, [%rd17+2];
	xor.b16  	%rs57, %rs56, %rs55;
	st.global.u8 	[%rd17+2], %rs57;
	ld.global.u8 	%rs58, [%rd1+3];
	ld.global.u8 	%rs59, [%rd17+3];
	xor.b16  	%rs60, %rs59, %rs58;
	st.global.u8 	[%rd17+3], %rs60;
	ld.global.u8 	%rs61, [%rd1+4];
	ld.global.u8 	%rs62, [%rd17+4];
	xor.b16  	%rs63, %rs62, %rs61;
	st.global.u8 	[%rd17+4], %rs63;
	ld.global.u8 	%rs64, [%rd1+5];
	ld.global.u8 	%rs65, [%rd17+5];
	xor.b16  	%rs66, %rs65, %rs64;
	st.global.u8 	[%rd17+5], %rs66;
	ld.global.u8 	%rs67, [%rd1+6];
	ld.global.u8 	%rs68, [%rd17+6];
	xor.b16  	%rs69, %rs68, %rs67;
	st.global.u8 	[%rd17+6], %rs69;
	ld.global.u8 	%rs70, [%rd1+7];
	ld.global.u8 	%rs71, [%rd17+7];
	xor.b16  	%rs72, %rs71, %rs70;
	st.global.u8 	[%rd17+7], %rs72;
	ld.global.u8 	%rs73, [%rd1+8];
	ld.global.u8 	%rs74, [%rd17+8];
	xor.b16  	%rs75, %rs74, %rs73;
	st.global.u8 	[%rd17+8], %rs75;
	ld.global.u8 	%rs76, [%rd1+9];
	ld.global.u8 	%rs77, [%rd17+9];
	xor.b16  	%rs78, %rs77, %rs76;
	st.global.u8 	[%rd17+9], %rs78;
	ld.global.u8 	%rs79, [%rd1+10];
	ld.global.u8 	%rs80, [%rd17+10];
	xor.b16  	%rs81, %rs80, %rs79;
	st.global.u8 	[%rd17+10], %rs81;
	ld.global.u8 	%rs82, [%rd1+11];
	ld.global.u8 	%rs83, [%rd17+11];
	xor.b16  	%rs84, %rs83, %rs82;
	st.global.u8 	[%rd17+11], %rs84;
	ld.global.u8 	%rs85, [%rd1+12];
	ld.global.u8 	%rs86, [%rd17+12];
	xor.b16  	%rs87, %rs86, %rs85;
	st.global.u8 	[%rd17+12], %rs87;
	ld.global.u8 	%rs88, [%rd1+13];
	ld.global.u8 	%rs89, [%rd17+13];
	xor.b16  	%rs90, %rs89, %rs88;
	st.global.u8 	[%rd17+13], %rs90;
	ld.global.u8 	%rs91, [%rd1+14];
	ld.global.u8 	%rs92, [%rd17+14];
	xor.b16  	%rs93, %rs92, %rs91;
	st.global.u8 	[%rd17+14], %rs93;
	ld.global.u8 	%rs94, [%rd1+15];
	ld.global.u8 	%rs95, [%rd17+15];
	xor.b16  	%rs96, %rs95, %rs94;
	st.global.u8 	[%rd17+15], %rs96;
	ld.global.u8 	%rs97, [%rd10];
	xor.b16  	%rs372, %rs51, %rs97;
	st.global.u8 	[%rd17], %rs372;
	ld.global.u8 	%rs98, [%rd10+1];
	xor.b16  	%rs371, %rs54, %rs98;
	st.global.u8 	[%rd17+1], %rs371;
	ld.global.u8 	%rs99, [%rd10+2];
	xor.b16  	%rs370, %rs57, %rs99;
	st.global.u8 	[%rd17+2], %rs370;
	ld.global.u8 	%rs100, [%rd10+3];
	xor.b16  	%rs369, %rs60, %rs100;
	st.global.u8 	[%rd17+3], %rs369;
	ld.global.u8 	%rs101, [%rd10+4];
	xor.b16  	%rs368, %rs63, %rs101;
	st.global.u8 	[%rd17+4], %rs368;
	ld.global.u8 	%rs102, [%rd10+5];
	xor.b16  	%rs367, %rs66, %rs102;
	st.global.u8 	[%rd17+5], %rs367;
	ld.global.u8 	%rs103, [%rd10+6];
	xor.b16  	%rs366, %rs69, %rs103;
	st.global.u8 	[%rd17+6], %rs366;
	ld.global.u8 	%rs104, [%rd10+7];
	xor.b16  	%rs365, %rs72, %rs104;
	st.global.u8 	[%rd17+7], %rs365;
	ld.global.u8 	%rs105, [%rd10+8];
	xor.b16  	%rs364, %rs75, %rs105;
	st.global.u8 	[%rd17+8], %rs364;
	ld.global.u8 	%rs106, [%rd10+9];
	xor.b16  	%rs363, %rs78, %rs106;
	st.global.u8 	[%rd17+9], %rs363;
	ld.global.u8 	%rs107, [%rd10+10];
	xor.b16  	%rs362, %rs81, %rs107;
	st.global.u8 	[%rd17+10], %rs362;
	ld.global.u8 	%rs108, [%rd10+11];
	xor.b16  	%rs361, %rs84, %rs108;
	st.global.u8 	[%rd17+11], %rs361;
	ld.global.u8 	%rs109, [%rd10+12];
	xor.b16  	%rs360, %rs87, %rs109;
	st.global.u8 	[%rd17+12], %rs360;
	ld.global.u8 	%rs110, [%rd10+13];
	xor.b16  	%rs359, %rs90, %rs110;
	st.global.u8 	[%rd17+13], %rs359;
	ld.global.u8 	%rs111, [%rd10+14];
	xor.b16  	%rs358, %rs93, %rs111;
	st.global.u8 	[%rd17+14], %rs358;
	ld.global.u8 	%rs112, [%rd10+15];
	xor.b16  	%rs357, %rs96, %rs112;
	st.global.u8 	[%rd17+15], %rs357;
	add.s64 	%rd120, %rd10, 31;
	mov.b32 	%r8, 0;
	ld.const.u64 	%rd20, [d_sbox];
$L__BB0_1:
	ld.param.u64 	%rd119, [_Z4pencPPhS0_S_S__param_3];
	cvt.u64.u16 	%rd18, %rs372;
	and.b64  	%rd19, %rd18, 255;
	cvta.to.global.u64 	%rd4, %rd20;
	add.s64 	%rd21, %rd4, %rd19;
	ld.global.u8 	%rs113, [%rd21];
	cvta.to.global.u64 	%rd22, %rd119;
	add.s64 	%rd5, %rd22, %rd16;
	st.global.u8 	[%rd5], %rs113;
	cvt.u64.u16 	%rd24, %rs371;
	and.b64  	%rd25, %rd24, 255;
	add.s64 	%rd26, %rd4, %rd25;
	ld.global.u8 	%rs114, [%rd26];
	st.global.u8 	[%rd5+1], %rs114;
	cvt.u64.u16 	%rd27, %rs370;
	and.b64  	%rd28, %rd27, 255;
	add.s64 	%rd29, %rd4, %rd28;
	ld.global.u8 	%rs115, [%rd29];
	st.global.u8 	[%rd5+2], %rs115;
	cvt.u64.u16 	%rd30, %rs369;
	and.b64  	%rd31, %rd30, 255;
	add.s64 	%rd32, %rd4, %rd31;
	ld.global.u8 	%rs116, [%rd32];
	st.global.u8 	[%rd5+3], %rs116;
	cvt.u64.u16 	%rd33, %rs368;
	and.b64  	%rd34, %rd33, 255;
	add.s64 	%rd35, %rd4, %rd34;
	ld.global.u8 	%rs117, [%rd35];
	st.global.u8 	[%rd5+4], %rs117;
	cvt.u64.u16 	%rd36, %rs367;
	and.b64  	%rd37, %rd36, 255;
	add.s64 	%rd38, %rd4, %rd37;
	ld.global.u8 	%rs118, [%rd38];
	st.global.u8 	[%rd5+5], %rs118;
	cvt.u64.u16 	%rd39, %rs366;
	and.b64  	%rd40, %rd39, 255;
	add.s64 	%rd41, %rd4, %rd40;
	ld.global.u8 	%rs119, [%rd41];
	st.global.u8 	[%rd5+6], %rs119;
	cvt.u64.u16 	%rd42, %rs365;
	and.b64  	%rd43, %rd42, 255;
	add.s64 	%rd44, %rd4, %rd43;
	ld.global.u8 	%rs120, [%rd44];
	st.global.u8 	[%rd5+7], %rs120;
	cvt.u64.u16 	%rd45, %rs364;
	and.b64  	%rd46, %rd45, 255;
	add.s64 	%rd47, %rd4, %rd46;
	ld.global.u8 	%rs121, [%rd47];
	st.global.u8 	[%rd5+8], %rs121;
	cvt.u64.u16 	%rd48, %rs363;
	and.b64  	%rd49, %rd48, 255;
	add.s64 	%rd50, %rd4, %rd49;
	ld.global.u8 	%rs122, [%rd50];
	st.global.u8 	[%rd5+9], %rs122;
	cvt.u64.u16 	%rd51, %rs362;
	and.b64  	%rd52, %rd51, 255;
	add.s64 	%rd53, %rd4, %rd52;
	ld.global.u8 	%rs123, [%rd53];
	st.global.u8 	[%rd5+10], %rs123;
	cvt.u64.u16 	%rd54, %rs361;
	and.b64  	%rd55, %rd54, 255;
	add.s64 	%rd56, %rd4, %rd55;
	ld.global.u8 	%rs124, [%rd56];
	st.global.u8 	[%rd5+11], %rs124;
	cvt.u64.u16 	%rd57, %rs360;
	and.b64  	%rd58, %rd57, 255;
	add.s64 	%rd59, %rd4, %rd58;
	ld.global.u8 	%rs125, [%rd59];
	st.global.u8 	[%rd5+12], %rs125;
	cvt.u64.u16 	%rd60, %rs359;
	and.b64  	%rd61, %rd60, 255;
	add.s64 	%rd62, %rd4, %rd61;
	ld.global.u8 	%rs126, [%rd62];
	st.global.u8 	[%rd5+13], %rs126;
	cvt.u64.u16 	%rd63, %rs358;
	and.b64  	%rd64, %rd63, 255;
	add.s64 	%rd65, %rd4, %rd64;
	ld.global.u8 	%rs127, [%rd65];
	st.global.u8 	[%rd5+14], %rs127;
	cvt.u64.u16 	%rd66, %rs357;
	and.b64  	%rd67, %rd66, 255;
	add.s64 	%rd68, %rd4, %rd67;
	ld.global.u8 	%rs128, [%rd68];
	xor.b16  	%rs129, %rs118, %rs123;
	cvt.s16.s8 	%rs130, %rs129;
	xor.b16  	%rs131, %rs129, %rs128;
	xor.b16  	%rs132, %rs131, %rs113;
	xor.b16  	%rs133, %rs118, %rs113;
	cvt.s16.s8 	%rs134, %rs133;
	shl.b16 	%rs135, %rs133, 1;
	shr.u16 	%rs136, %rs134, 7;
	and.b16  	%rs137, %rs136, 27;
	xor.b16  	%rs138, %rs135, %rs137;
	shl.b16 	%rs139, %rs129, 1;
	shr.u16 	%rs140, %rs130, 7;
	and.b16  	%rs141, %rs140, 27;
	xor.b16  	%rs142, %rs139, %rs141;
	xor.b16  	%rs143, %rs128, %rs123;
	cvt.s16.s8 	%rs144, %rs143;
	shl.b16 	%rs145, %rs143, 1;
	shr.u16 	%rs146, %rs144, 7;
	and.b16  	%rs147, %rs146, 27;
	xor.b16  	%rs148, %rs145, %rs147;
	xor.b16  	%rs149, %rs128, %rs113;
	cvt.s16.s8 	%rs150, %rs149;
	shl.b16 	%rs151, %rs149, 1;
	shr.u16 	%rs152, %rs150, 7;
	and.b16  	%rs153, %rs152, 27;
	xor.b16  	%rs154, %rs151, %rs153;
	xor.b16  	%rs155, %rs122, %rs127;
	cvt.s16.s8 	%rs156, %rs155;
	xor.b16  	%rs157, %rs155, %rs116;
	xor.b16  	%rs158, %rs157, %rs117;
	xor.b16  	%rs159, %rs122, %rs117;
	cvt.s16.s8 	%rs160, %rs159;
	shl.b16 	%rs161, %rs159, 1;
	shr.u16 	%rs162, %rs160, 7;
	and.b16  	%rs163, %rs162, 27;
	xor.b16  	%rs164, %rs161, %rs163;
	shl.b16 	%rs165, %rs155, 1;
	shr.u16 	%rs166, %rs156, 7;
	and.b16  	%rs167, %rs166, 27;
	xor.b16  	%rs168, %rs165, %rs167;
	xor.b16  	%rs169, %rs116, %rs127;
	cvt.s16.s8 	%rs170, %rs169;
	shl.b16 	%rs171, %rs169, 1;
	shr.u16 	%rs172, %rs170, 7;
	and.b16  	%rs173, %rs172, 27;
	xor.b16  	%rs174, %rs171, %rs173;
	xor.b16  	%rs175, %rs116, %rs117;
	cvt.s16.s8 	%rs176, %rs175;
	shl.b16 	%rs177, %rs175, 1;
	shr.u16 	%rs178, %rs176, 7;
	and.b16  	%rs179, %rs178, 27;
	xor.b16  	%rs180, %rs177, %rs179;
	xor.b16  	%rs181, %rs126, %rs115;
	cvt.s16.s8 	%rs182, %rs181;
	xor.b16  	%rs183, %rs181, %rs120;
	xor.b16  	%rs184, %rs183, %rs121;
	xor.b16  	%rs185, %rs126, %rs121;
	cvt.s16.s8 	%rs186, %rs185;
	shl.b16 	%rs187, %rs185, 1;
	shr.u16 	%rs188, %rs186, 7;
	and.b16  	%rs189, %rs188, 27;
	xor.b16  	%rs190, %rs187, %rs189;
	shl.b16 	%rs191, %rs181, 1;
	shr.u16 	%rs192, %rs182, 7;
	and.b16  	%rs193, %rs192, 27;
	xor.b16  	%rs194, %rs191, %rs193;
	xor.b16  	%rs195, %rs120, %rs115;
	cvt.s16.s8 	%rs196, %rs195;
	shl.b16 	%rs197, %rs195, 1;
	shr.u16 	%rs198, %rs196, 7;
	and.b16  	%rs199, %rs198, 27;
	xor.b16  	%rs200, %rs197, %rs199;
	xor.b16  	%rs201, %rs120, %rs121;
	cvt.s16.s8 	%rs202, %rs201;
	shl.b16 	%rs203, %rs201, 1;
	shr.u16 	%rs204, %rs202, 7;
	and.b16  	%rs205, %rs204, 27;
	xor.b16  	%rs206, %rs203, %rs205;
	xor.b16  	%rs207, %rs114, %rs119;
	cvt.s16.s8 	%rs208, %rs207;
	xor.b16  	%rs209, %rs207, %rs124;
	xor.b16  	%rs210, %rs209, %rs125;
	xor.b16  	%rs211, %rs114, %rs125;
	cvt.s16.s8 	%rs212, %rs211;
	shl.b16 	%rs213, %rs211, 1;
	shr.u16 	%rs214, %rs212, 7;
	and.b16  	%rs215, %rs214, 27;
	xor.b16  	%rs216, %rs213, %rs215;
	shl.b16 	%rs217, %rs207, 1;
	shr.u16 	%rs218, %rs208, 7;
	and.b16  	%rs219, %rs218, 27;
	xor.b16  	%rs220, %rs217, %rs219;
	xor.b16  	%rs221, %rs124, %rs119;
	cvt.s16.s8 	%rs222, %rs221;
	shl.b16 	%rs223, %rs221, 1;
	shr.u16 	%rs224, %rs222, 7;
	and.b16  	%rs225, %rs224, 27;
	xor.b16  	%rs226, %rs223, %rs225;
	xor.b16  	%rs227, %rs124, %rs125;
	cvt.s16.s8 	%rs228, %rs227;
	shl.b16 	%rs229, %rs227, 1;
	shr.u16 	%rs230, %rs228, 7;
	and.b16  	%rs231, %rs230, 27;
	xor.b16  	%rs232, %rs229, %rs231;
	ld.global.u8 	%rs233, [%rd120+-15];
	xor.b16  	%rs234, %rs138, %rs233;
	xor.b16  	%rs372, %rs234, %rs131;
	st.global.u8 	[%rd5], %rs372;
	ld.global.u8 	%rs235, [%rd120+-14];
	xor.b16  	%rs236, %rs142, %rs235;
	xor.b16  	%rs237, %rs236, %rs118;
	xor.b16  	%rs371, %rs237, %rs132;
	st.global.u8 	[%rd5+1], %rs371;
	ld.global.u8 	%rs238, [%rd120+-13];
	xor.b16  	%rs239, %rs148, %rs238;
	xor.b16  	%rs240, %rs239, %rs132;
	xor.b16  	%rs370, %rs240, %rs123;
	st.global.u8 	[%rd5+2], %rs370;
	ld.global.u8 	%rs241, [%rd120+-12];
	xor.b16  	%rs242, %rs154, %rs241;
	xor.b16  	%rs243, %rs242, %rs128;
	xor.b16  	%rs369, %rs243, %rs132;
	st.global.u8 	[%rd5+3], %rs369;
	ld.global.u8 	%rs244, [%rd120+-11];
	xor.b16  	%rs245, %rs164, %rs244;
	xor.b16  	%rs368, %rs245, %rs157;
	st.global.u8 	[%rd5+4], %rs368;
	ld.global.u8 	%rs246, [%rd120+-10];
	xor.b16  	%rs247, %rs168, %rs246;
	xor.b16  	%rs248, %rs247, %rs122;
	xor.b16  	%rs367, %rs248, %rs158;
	st.global.u8 	[%rd5+5], %rs367;
	ld.global.u8 	%rs249, [%rd120+-9];
	xor.b16  	%rs250, %rs174, %rs249;
	xor.b16  	%rs251, %rs250, %rs158;
	xor.b16  	%rs366, %rs251, %rs127;
	st.global.u8 	[%rd5+6], %rs366;
	ld.global.u8 	%rs252, [%rd120+-8];
	xor.b16  	%rs253, %rs180, %rs252;
	xor.b16  	%rs254, %rs253, %rs116;
	xor.b16  	%rs365, %rs254, %rs158;
	st.global.u8 	[%rd5+7], %rs365;
	ld.global.u8 	%rs255, [%rd120+-7];
	xor.b16  	%rs256, %rs190, %rs255;
	xor.b16  	%rs364, %rs256, %rs183;
	st.global.u8 	[%rd5+8], %rs364;
	ld.global.u8 	%rs257, [%rd120+-6];
	xor.b16  	%rs258, %rs194, %rs257;
	xor.b16  	%rs259, %rs258, %rs126;
	xor.b16  	%rs363, %rs259, %rs184;
	st.global.u8 	[%rd5+9], %rs363;
	ld.global.u8 	%rs260, [%rd120+-5];
	xor.b16  	%rs261, %rs200, %rs260;
	xor.b16  	%rs262, %rs261, %rs184;
	xor.b16  	%rs362, %rs262, %rs115;
	st.global.u8 	[%rd5+10], %rs362;
	ld.global.u8 	%rs263, [%rd120+-4];
	xor.b16  	%rs264, %rs206, %rs263;
	xor.b16  	%rs265, %rs264, %rs120;
	xor.b16  	%rs361, %rs265, %rs184;
	st.global.u8 	[%rd5+11], %rs361;
	ld.global.u8 	%rs266, [%rd120+-3];
	xor.b16  	%rs267, %rs216, %rs266;
	xor.b16  	%rs360, %rs267, %rs209;
	st.global.u8 	[%rd5+12], %rs360;
	ld.global.u8 	%rs268, [%rd120+-2];
	xor.b16  	%rs269, %rs220, %rs268;
	xor.b16  	%rs270, %rs269, %rs114;
	xor.b16  	%rs359, %rs270, %rs210;
	st.global.u8 	[%rd5+13], %rs359;
	ld.global.u8 	%rs271, [%rd120+-1];
	xor.b16  	%rs272, %rs226, %rs271;
	xor.b16  	%rs273, %rs272, %rs210;
	xor.b16  	%rs358, %rs273, %rs119;
	st.global.u8 	[%rd5+14], %rs358;
	ld.global.u8 	%rs274, [%rd120];
	xor.b16  	%rs275, %rs232, %rs274;
	xor.b16  	%rs276, %rs275, %rs124;
	xor.b16  	%rs357, %rs276, %rs210;
	st.global.u8 	[%rd5+15], %rs357;
	add.s32 	%r8, %r8, 1;
	add.s64 	%rd120, %rd120, 16;
	setp.ne.s32 	%p1, %r8, 13;
	@%p1 bra 	$L__BB0_1;
	ld.param.u64 	%rd118, [_Z4pencPPhS0_S_S__param_2];
	cvt.u64.u16 	%rd69, %rs372;
	and.b64  	%rd70, %rd69, 255;
	add.s64 	%rd71, %rd4, %rd70;
	ld.global.u8 	%rs277, [%rd71];
	st.global.u8 	[%rd5], %rs277;
	cvt.u64.u16 	%rd72, %rs371;
	and.b64  	%rd73, %rd72, 255;
	add.s64 	%rd74, %rd4, %rd73;
	ld.global.u8 	%rs278, [%rd74];
	st.global.u8 	[%rd5+1], %rs278;
	cvt.u64.u16 	%rd75, %rs370;
	and.b64  	%rd76, %rd75, 255;
	add.s64 	%rd77, %rd4, %rd76;
	ld.global.u8 	%rs279, [%rd77];
	st.global.u8 	[%rd5+2], %rs279;
	cvt.u64.u16 	%rd78, %rs369;
	and.b64  	%rd79, %rd78, 255;
	add.s64 	%rd80, %rd4, %rd79;
	ld.global.u8 	%rs280, [%rd80];
	st.global.u8 	[%rd5+3], %rs280;
	cvt.u64.u16 	%rd81, %rs368;
	and.b64  	%rd82, %rd81, 255;
	add.s64 	%rd83, %rd4, %rd82;
	ld.global.u8 	%rs281, [%rd83];
	st.global.u8 	[%rd5+4], %rs281;
	cvt.u64.u16 	%rd84, %rs367;
	and.b64  	%rd85, %rd84, 255;
	add.s64 	%rd86, %rd4, %rd85;
	ld.global.u8 	%rs282, [%rd86];
	st.global.u8 	[%rd5+5], %rs282;
	cvt.u64.u16 	%rd87, %rs366;
	and.b64  	%rd88, %rd87, 255;
	add.s64 	%rd89, %rd4, %rd88;
	ld.global.u8 	%rs283, [%rd89];
	st.global.u8 	[%rd5+6], %rs283;
	cvt.u64.u16 	%rd90, %rs365;
	and.b64  	%rd91, %rd90, 255;
	add.s64 	%rd92, %rd4, %rd91;
	ld.global.u8 	%rs284, [%rd92];
	st.global.u8 	[%rd5+7], %rs284;
	cvt.u64.u16 	%rd93, %rs364;
	and.b64  	%rd94, %rd93, 255;
	add.s64 	%rd95, %rd4, %rd94;
	ld.global.u8 	%rs285, [%rd95];
	st.global.u8 	[%rd5+8], %rs285;
	cvt.u64.u16 	%rd96, %rs363;
	and.b64  	%rd97, %rd96, 255;
	add.s64 	%rd98, %rd4, %rd97;
	ld.global.u8 	%rs286, [%rd98];
	st.global.u8 	[%rd5+9], %rs286;
	cvt.u64.u16 	%rd99, %rs362;
	and.b64  	%rd100, %rd99, 255;
	add.s64 	%rd101, %rd4, %rd100;
	ld.global.u8 	%rs287, [%rd101];
	st.global.u8 	[%rd5+10], %rs287;
	cvt.u64.u16 	%rd102, %rs361;
	and.b64  	%rd103, %rd102, 255;
	add.s64 	%rd104, %rd4, %rd103;
	ld.global.u8 	%rs288, [%rd104];
	st.global.u8 	[%rd5+11], %rs288;
	cvt.u64.u16 	%rd105, %rs360;
	and.b64  	%rd106, %rd105, 255;
	add.s64 	%rd107, %rd4, %rd106;
	ld.global.u8 	%rs289, [%rd107];
	st.global.u8 	[%rd5+12], %rs289;
	cvt.u64.u16 	%rd108, %rs359;
	and.b64  	%rd109, %rd108, 255;
	add.s64 	%rd110, %rd4, %rd109;
	ld.global.u8 	%rs290, [%rd110];
	st.global.u8 	[%rd5+13], %rs290;
	cvt.u64.u16 	%rd111, %rs358;
	and.b64  	%rd112, %rd111, 255;
	add.s64 	%rd113, %rd4, %rd112;
	ld.global.u8 	%rs291, [%rd113];
	st.global.u8 	[%rd5+14], %rs291;
	cvt.u64.u16 	%rd114, %rs357;
	and.b64  	%rd115, %rd114, 255;
	add.s64 	%rd116, %rd4, %rd115;
	ld.global.u8 	%rs292, [%rd116];
	cvta.to.global.u64 	%rd117, %rd118;
	ld.global.u8 	%rs293, [%rd117+224];
	xor.b16  	%rs294, %rs277, %rs293;
	st.global.u8 	[%rd5], %rs294;
	ld.global.u8 	%rs295, [%rd117+225];
	xor.b16  	%rs296, %rs282, %rs295;
	st.global.u8 	[%rd5+1], %rs296;
	ld.global.u8 	%rs297, [%rd117+226];
	xor.b16  	%rs298, %rs287, %rs297;
	st.global.u8 	[%rd5+2], %rs298;
	ld.global.u8 	%rs299, [%rd117+227];
	xor.b16  	%rs300, %rs292, %rs299;
	st.global.u8 	[%rd5+3], %rs300;
	ld.global.u8 	%rs301, [%rd117+228];
	xor.b16  	%rs302, %rs281, %rs301;
	st.global.u8 	[%rd5+4], %rs302;
	ld.global.u8 	%rs303, [%rd117+229];
	xor.b16  	%rs304, %rs286, %rs303;
	st.global.u8 	[%rd5+5], %rs304;
	ld.global.u8 	%rs305, [%rd117+230];
	xor.b16  	%rs306, %rs291, %rs305;
	st.global.u8 	[%rd5+6], %rs306;
	ld.global.u8 	%rs307, [%rd117+231];
	xor.b16  	%rs308, %rs280, %rs307;
	st.global.u8 	[%rd5+7], %rs308;
	ld.global.u8 	%rs309, [%rd117+232];
	xor.b16  	%rs310, %rs285, %rs309;
	st.global.u8 	[%rd5+8], %rs310;
	ld.global.u8 	%rs311, [%rd117+233];
	xor.b16  	%rs312, %rs290, %rs311;
	st.global.u8 	[%rd5+9], %rs312;
	ld.global.u8 	%rs313, [%rd117+234];
	xor.b16  	%rs314, %rs279, %rs313;
	st.global.u8 	[%rd5+10], %rs314;
	ld.global.u8 	%rs315, [%rd117+235];
	xor.b16  	%rs316, %rs284, %rs315;
	st.global.u8 	[%rd5+11], %rs316;
	ld.global.u8 	%rs317, [%rd117+236];
	xor.b16  	%rs318, %rs289, %rs317;
	st.global.u8 	[%rd5+12], %rs318;
	ld.global.u8 	%rs319, [%rd117+237];
	xor.b16  	%rs320, %rs278, %rs319;
	st.global.u8 	[%rd5+13], %rs320;
	ld.global.u8 	%rs321, [%rd117+238];
	xor.b16  	%rs322, %rs283, %rs321;
	st.global.u8 	[%rd5+14], %rs322;
	ld.global.u8 	%rs323, [%rd117+239];
	xor.b16  	%rs324, %rs288, %rs323;
	st.global.u8 	[%rd5+15], %rs324;
	ld.global.u8 	%rs325, [%rd1];
	xor.b16  	%rs326, %rs294, %rs325;
	st.global.u8 	[%rd5], %rs326;
	ld.global.u8 	%rs327, [%rd1+1];
	xor.b16  	%rs328, %rs296, %rs327;
	st.global.u8 	[%rd5+1], %rs328;
	ld.global.u8 	%rs329, [%rd1+2];
	xor.b16  	%rs330, %rs298, %rs329;
	st.global.u8 	[%rd5+2], %rs330;
	ld.global.u8 	%rs331, [%rd1+3];
	xor.b16  	%rs332, %rs300, %rs331;
	st.global.u8 	[%rd5+3], %rs332;
	ld.global.u8 	%rs333, [%rd1+4];
	xor.b16  	%rs334, %rs302, %rs333;
	st.global.u8 	[%rd5+4], %rs334;
	ld.global.u8 	%rs335, [%rd1+5];
	xor.b16  	%rs336, %rs304, %rs335;
	st.global.u8 	[%rd5+5], %rs336;
	ld.global.u8 	%rs337, [%rd1+6];
	xor.b16  	%rs338, %rs306, %rs337;
	st.global.u8 	[%rd5+6], %rs338;
	ld.global.u8 	%rs339, [%rd1+7];
	xor.b16  	%rs340, %rs308, %rs339;
	st.global.u8 	[%rd5+7], %rs340;
	ld.global.u8 	%rs341, [%rd1+8];
	xor.b16  	%rs342, %rs310, %rs341;
	st.global.u8 	[%rd5+8], %rs342;
	ld.global.u8 	%rs343, [%rd1+9];
	xor.b16  	%rs344, %rs312, %rs343;
	st.global.u8 	[%rd5+9], %rs344;
	ld.global.u8 	%rs345, [%rd1+10];
	xor.b16  	%rs346, %rs314, %rs345;
	st.global.u8 	[%rd5+10], %rs346;
	ld.global.u8 	%rs347, [%rd1+11];
	xor.b16  	%rs348, %rs316, %rs347;
	st.global.u8 	[%rd5+11], %rs348;
	ld.global.u8 	%rs349, [%rd1+12];
	xor.b16  	%rs350, %rs318, %rs349;
	st.global.u8 	[%rd5+12], %rs350;
	ld.global.u8 	%rs351, [%rd1+13];
	xor.b16  	%rs352, %rs320, %rs351;
	st.global.u8 	[%rd5+13], %rs352;
	ld.global.u8 	%rs353, [%rd1+14];
	xor.b16  	%rs354, %rs322, %rs353;
	st.global.u8 	[%rd5+14], %rs354;
	ld.global.u8 	%rs355, [%rd1+15];
	xor.b16  	%rs356, %rs324, %rs355;
	st.global.u8 	[%rd5+15], %rs356;
	ret;

}
	// .globl	_Z4pdecPPhS0_S_S_
.visible .entry _Z4pdecPPhS0_S_S_(
	.param .u64 .ptr .align 1 _Z4pdecPPhS0_S_S__param_0,
	.param .u64 .ptr .align 1 _Z4pdecPPhS0_S_S__param_1,
	.param .u64 .ptr .align 1 _Z4pdecPPhS0_S_S__param_2,
	.param .u64 .ptr .align 1 _Z4pdecPPhS0_S_S__param_3
)
{
	.reg .pred 	%p<3>;
	.reg .b16 	%rs<321>;
	.reg .b32 	%r<16>;
	.reg .b64 	%rd<123>;

	ld.param.u64 	%rd7, [_Z4pdecPPhS0_S_S__param_1];
	ld.param.u64 	%rd5, [_Z4pdecPPhS0_S_S__param_2];
	ld.param.u64 	%rd6, [_Z4pdecPPhS0_S_S__param_3];
	cvta.to.global.u64 	%rd8, %rd5;
	cvta.to.global.u64 	%rd9, %rd6;
	cvta.to.global.u64 	%rd10, %rd7;
	mov.u32 	%r6, %ctaid.x;
	shl.b32 	%r7, %r6, 4;
	mul.wide.u32 	%rd11, %r6, 8;
	add.s64 	%rd12, %rd10, %rd11;
	ld.global.nc.u64 	%rd13, [%rd12];
	cvta.to.global.u64 	%rd1, %rd13;
	ld.global.u8 	%rs1, [%rd1];
	cvt.u64.u32 	%rd14, %r7;
	add.s64 	%rd15, %rd9, %rd14;
	ld.global.u8 	%rs2, [%rd15];
	xor.b16  	%rs3, %rs2, %rs1;
	st.global.u8 	[%rd15], %rs3;
	ld.global.u8 	%rs4, [%rd1+1];
	ld.global.u8 	%rs5, [%rd15+1];
	xor.b16  	%rs6, %rs5, %rs4;
	st.global.u8 	[%rd15+1], %rs6;
	ld.global.u8 	%rs7, [%rd1+2];
	ld.global.u8 	%rs8, [%rd15+2];
	xor.b16  	%rs9, %rs8, %rs7;
	st.global.u8 	[%rd15+2], %rs9;
	ld.global.u8 	%rs10, [%rd1+3];
	ld.global.u8 	%rs11, [%rd15+3];
	xor.b16  	%rs12, %rs11, %rs10;
	st.global.u8 	[%rd15+3], %rs12;
	ld.global.u8 	%rs13, [%rd1+4];
	ld.global.u8 	%rs14, [%rd15+4];
	xor.b16  	%rs15, %rs14, %rs13;
	st.global.u8 	[%rd15+4], %rs15;
	ld.global.u8 	%rs16, [%rd1+5];
	ld.global.u8 	%rs17, [%rd15+5];
	xor.b16  	%rs18, %rs17, %rs16;
	st.global.u8 	[%rd15+5], %rs18;
	ld.global.u8 	%rs19, [%rd1+6];
	ld.global.u8 	%rs20, [%rd15+6];
	xor.b16  	%rs21, %rs20, %rs19;
	st.global.u8 	[%rd15+6], %rs21;
	ld.global.u8 	%rs22, [%rd1+7];
	ld.global.u8 	%rs23, [%rd15+7];
	xor.b16  	%rs24, %rs23, %rs22;
	st.global.u8 	[%rd15+7], %rs24;
	ld.global.u8 	%rs25, [%rd1+8];
	ld.global.u8 	%rs26, [%rd15+8];
	xor.b16  	%rs27, %rs26, %rs25;
	st.global.u8 	[%rd15+8], %rs27;
	ld.global.u8 	%rs28, [%rd1+9];
	ld.global.u8 	%rs29, [%rd15+9];
	xor.b16  	%rs30, %rs29, %rs28;
	st.global.u8 	[%rd15+9], %rs30;
	ld.global.u8 	%rs31, [%rd1+10];
	ld.global.u8 	%rs32, [%rd15+10];
	xor.b16  	%rs33, %rs32, %rs31;
	st.global.u8 	[%rd15+10], %rs33;
	ld.global.u8 	%rs34, [%rd1+11];
	ld.global.u8 	%rs35, [%rd15+11];
	xor.b16  	%rs36, %rs35, %rs34;
	st.global.u8 	[%rd15+11], %rs36;
	ld.global.u8 	%rs37, [%rd1+12];
	ld.global.u8 	%rs38, [%rd15+12];
	xor.b16  	%rs39, %rs38, %rs37;
	st.global.u8 	[%rd15+12], %rs39;
	ld.global.u8 	%rs40, [%rd1+13];
	ld.global.u8 	%rs41, [%rd15+13];
	xor.b16  	%rs42, %rs41, %rs40;
	st.global.u8 	[%rd15+13], %rs42;
	ld.global.u8 	%rs43, [%rd1+14];
	ld.global.u8 	%rs44, [%rd15+14];
	xor.b16  	%rs45, %rs44, %rs43;
	st.global.u8 	[%rd15+14], %rs45;
	ld.global.u8 	%rs46, [%rd1+15];
	ld.global.u8 	%rs47, [%rd15+15];
	xor.b16  	%rs48, %rs47, %rs46;
	st.global.u8 	[%rd15+15], %rs48;
	ld.global.u8 	%rs49, [%rd8+224];
	xor.b16  	%rs50, %rs3, %rs49;
	st.global.u8 	[%rd15], %rs50;
	ld.global.u8 	%rs51, [%rd8+225];
	xor.b16  	%rs52, %rs6, %rs51;
	st.global.u8 	[%rd15+1], %rs52;
	ld.global.u8 	%rs53, [%rd8+226];
	xor.b16  	%rs54, %rs9, %rs53;
	st.global.u8 	[%rd15+2], %rs54;
	ld.global.u8 	%rs55, [%rd8+227];
	xor.b16  	%rs56, %rs12, %rs55;
	st.global.u8 	[%rd15+3], %rs56;
	ld.global.u8 	%rs57, [%rd8+228];
	xor.b16  	%rs58, %rs15, %rs57;
	st.global.u8 	[%rd15+4], %rs58;
	ld.global.u8 	%rs59, [%rd8+229];
	xor.b16  	%rs60, %rs18, %rs59;
	st.global.u8 	[%rd15+5], %rs60;
	ld.global.u8 	%rs61, [%rd8+230];
	xor.b16  	%rs62, %rs21, %rs61;
	st.global.u8 	[%rd15+6], %rs62;
	ld.global.u8 	%rs63, [%rd8+231];
	xor.b16  	%rs64, %rs24, %rs63;
	st.global.u8 	[%rd15+7], %rs64;
	ld.global.u8 	%rs65, [%rd8+232];
	xor.b16  	%rs66, %rs27, %rs65;
	st.global.u8 	[%rd15+8], %rs66;
	ld.global.u8 	%rs67, [%rd8+233];
	xor.b16  	%rs68, %rs30, %rs67;
	st.global.u8 	[%rd15+9], %rs68;
	ld.global.u8 	%rs69, [%rd8+234];
	xor.b16  	%rs70, %rs33, %rs69;
	st.global.u8 	[%rd15+10], %rs70;
	ld.global.u8 	%rs71, [%rd8+235];
	xor.b16  	%rs72, %rs36, %rs71;
	st.global.u8 	[%rd15+11], %rs72;
	ld.global.u8 	%rs73, [%rd8+236];
	xor.b16  	%rs74, %rs39, %rs73;
	st.global.u8 	[%rd15+12], %rs74;
	ld.global.u8 	%rs75, [%rd8+237];
	xor.b16  	%rs76, %rs42, %rs75;
	st.global.u8 	[%rd15+13], %rs76;
	ld.global.u8 	%rs77, [%rd8+238];
	xor.b16  	%rs78, %rs45, %rs77;
	st.global.u8 	[%rd15+14], %rs78;
	ld.global.u8 	%rs79, [%rd8+239];
	xor.b16  	%rs80, %rs48, %rs79;
	st.global.u8 	[%rd15+15], %rs80;
	mov.b32 	%r14, 13;
	ld.const.u64 	%rd20, [d_rsbox];
$L__BB1_1:
	ld.param.u64 	%rd120, [_Z4pdecPPhS0_S_S__param_3];
	ld.param.u64 	%rd118, [_Z4pdecPPhS0_S_S__param_2];
	cvta.to.global.u64 	%rd16, %rd120;
	add.s64 	%rd18, %rd16, %rd14;
	add.s64 	%rd122, %rd18, 1;
	ld.global.u8 	%rs81, [%rd18+13];
	ld.global.u8 	%rs82, [%rd18+9];
	st.global.u8 	[%rd18+13], %rs82;
	ld.global.u8 	%rs83, [%rd18+5];
	st.global.u8 	[%rd18+9], %rs83;
	ld.global.u8 	%rs84, [%rd18+1];
	st.global.u8 	[%rd18+5], %rs84;
	st.global.u8 	[%rd18+1], %rs81;
	ld.global.u8 	%rs85, [%rd18+2];
	ld.global.u8 	%rs86, [%rd18+10];
	st.global.u8 	[%rd18+2], %rs86;
	st.global.u8 	[%rd18+10], %rs85;
	ld.global.u8 	%rs87, [%rd18+6];
	ld.global.u8 	%rs88, [%rd18+14];
	st.global.u8 	[%rd18+6], %rs88;
	st.global.u8 	[%rd18+14], %rs87;
	ld.global.u8 	%rs89, [%rd18+3];
	ld.global.u8 	%rs90, [%rd18+7];
	st.global.u8 	[%rd18+3], %rs90;
	ld.global.u8 	%rs91, [%rd18+11];
	st.global.u8 	[%rd18+7], %rs91;
	ld.global.u8 	%rs92, [%rd18+15];
	st.global.u8 	[%rd18+11], %rs92;
	st.global.u8 	[%rd18+15], %rs89;
	ld.global.u8 	%rd19, [%rd18];
	cvta.to.global.u64 	%rd21, %rd20;
	add.s64 	%rd22, %rd21, %rd19;
	ld.global.u8 	%rs93, [%rd22];
	st.global.u8 	[%rd18], %rs93;
	cvt.u64.u16 	%rd23, %rs81;
	and.b64  	%rd24, %rd23, 255;
	add.s64 	%rd25, %rd21, %rd24;
	ld.global.u8 	%rs94, [%rd25];
	st.global.u8 	[%rd18+1], %rs94;
	cvt.u64.u16 	%rd26, %rs86;
	and.b64  	%rd27, %rd26, 255;
	add.s64 	%rd28, %rd21, %rd27;
	ld.global.u8 	%rs95, [%rd28];
	st.global.u8 	[%rd18+2], %rs95;
	cvt.u64.u16 	%rd29, %rs90;
	and.b64  	%rd30, %rd29, 255;
	add.s64 	%rd31, %rd21, %rd30;
	ld.global.u8 	%rs96, [%rd31];
	st.global.u8 	[%rd18+3], %rs96;
	ld.global.u8 	%rd32, [%rd18+4];
	add.s64 	%rd33, %rd21, %rd32;
	ld.global.u8 	%rs97, [%rd33];
	st.global.u8 	[%rd18+4], %rs97;
	cvt.u64.u16 	%rd34, %rs84;
	and.b64  	%rd35, %rd34, 255;
	add.s64 	%rd36, %rd21, %rd35;
	ld.global.u8 	%rs98, [%rd36];
	st.global.u8 	[%rd18+5], %rs98;
	cvt.u64.u16 	%rd37, %rs88;
	and.b64  	%rd38, %rd37, 255;
	add.s64 	%rd39, %rd21, %rd38;
	ld.global.u8 	%rs99, [%rd39];
	st.global.u8 	[%rd18+6], %rs99;
	cvt.u64.u16 	%rd40, %rs91;
	and.b64  	%rd41, %rd40, 255;
	add.s64 	%rd42, %rd21, %rd41;
	ld.global.u8 	%rs100, [%rd42];
	st.global.u8 	[%rd18+7], %rs100;
	ld.global.u8 	%rd43, [%rd18+8];
	add.s64 	%rd44, %rd21, %rd43;
	ld.global.u8 	%rs101, [%rd44];
	st.global.u8 	[%rd18+8], %rs101;
	cvt.u64.u16 	%rd45, %rs83;
	and.b64  	%rd46, %rd45, 255;
	add.s64 	%rd47, %rd21, %rd46;
	ld.global.u8 	%rs102, [%rd47];
	st.global.u8 	[%rd18+9], %rs102;
	cvt.u64.u16 	%rd48, %rs85;
	and.b64  	%rd49, %rd48, 255;
	add.s64 	%rd50, %rd21, %rd49;
	ld.global.u8 	%rs103, [%rd50];
	st.global.u8 	[%rd18+10], %rs103;
	cvt.u64.u16 	%rd51, %rs92;
	and.b64  	%rd52, %rd51, 255;
	add.s64 	%rd53, %rd21, %rd52;
	ld.global.u8 	%rs104, [%rd53];
	st.global.u8 	[%rd18+11], %rs104;
	ld.global.u8 	%rd54, [%rd18+12];
	add.s64 	%rd55, %rd21, %rd54;
	ld.global.u8 	%rs105, [%rd55];
	st.global.u8 	[%rd18+12], %rs105;
	cvt.u64.u16 	%rd56, %rs82;
	and.b64  	%rd57, %rd56, 255;
	add.s64 	%rd58, %rd21, %rd57;
	ld.global.u8 	%rs106, [%rd58];
	st.global.u8 	[%rd18+13], %rs106;
	cvt.u64.u16 	%rd59, %rs87;
	and.b64  	%rd60, %rd59, 255;
	add.s64 	%rd61, %rd21, %rd60;
	ld.global.u8 	%rs107, [%rd61];
	st.global.u8 	[%rd18+14], %rs107;
	cvt.u64.u16 	%rd62, %rs89;
	and.b64  	%rd63, %rd62, 255;
	add.s64 	%rd64, %rd21, %rd63;
	ld.global.u8 	%rs108, [%rd64];
	shl.b32 	%r11, %r14, 4;
	cvt.u64.u32 	%rd65, %r11;
	cvta.to.global.u64 	%rd66, %rd118;
	add.s64 	%rd67, %rd66, %rd65;
	ld.global.u8 	%rs109, [%rd67];
	xor.b16  	%rs110, %rs93, %rs109;
	st.global.u8 	[%rd18], %rs110;
	ld.global.u8 	%rs111, [%rd67+1];
	xor.b16  	%rs112, %rs94, %rs111;
	st.global.u8 	[%rd18+1], %rs112;
	ld.global.u8 	%rs113, [%rd67+2];
	xor.b16  	%rs114, %rs95, %rs113;
	st.global.u8 	[%rd18+2], %rs114;
	ld.global.u8 	%rs115, [%rd67+3];
	xor.b16  	%rs116, %rs96, %rs115;
	st.global.u8 	[%rd18+3], %rs116;
	ld.global.u8 	%rs117, [%rd67+4];
	xor.b16  	%rs118, %rs97, %rs117;
	st.global.u8 	[%rd18+4], %rs118;
	ld.global.u8 	%rs119, [%rd67+5];
	xor.b16  	%rs120, %rs98, %rs119;
	st.global.u8 	[%rd18+5], %rs120;
	ld.global.u8 	%rs121, [%rd67+6];
	xor.b16  	%rs122, %rs99, %rs121;
	st.global.u8 	[%rd18+6], %rs122;
	ld.global.u8 	%rs123, [%rd67+7];
	xor.b16  	%rs124, %rs100, %rs123;
	st.global.u8 	[%rd18+7], %rs124;
	ld.global.u8 	%rs125, [%rd67+8];
	xor.b16  	%rs126, %rs101, %rs125;
	st.global.u8 	[%rd18+8], %rs126;
	ld.global.u8 	%rs127, [%rd67+9];
	xor.b16  	%rs128, %rs102, %rs127;
	st.global.u8 	[%rd18+9], %rs128;
	ld.global.u8 	%rs129, [%rd67+10];
	xor.b16  	%rs130, %rs103, %rs129;
	st.global.u8 	[%rd18+10], %rs130;
	ld.global.u8 	%rs131, [%rd67+11];
	xor.b16  	%rs132, %rs104, %rs131;
	st.global.u8 	[%rd18+11], %rs132;
	ld.global.u8 	%rs133, [%rd67+12];
	xor.b16  	%rs134, %rs105, %rs133;
	st.global.u8 	[%rd18+12], %rs134;
	ld.global.u8 	%rs135, [%rd67+13];
	xor.b16  	%rs136, %rs106, %rs135;
	st.global.u8 	[%rd18+13], %rs136;
	ld.global.u8 	%rs137, [%rd67+14];
	xor.b16  	%rs138, %rs107, %rs137;
	st.global.u8 	[%rd18+14], %rs138;
	ld.global.u8 	%rs139, [%rd67+15];
	xor.b16  	%rs140, %rs108, %rs139;
	st.global.u8 	[%rd18+15], %rs140;
	mov.b32 	%r15, 0;
$L__BB1_2:
	ld.global.s8 	%rs141, [%rd122+-1];
	ld.global.s8 	%rs142, [%rd122];
	ld.global.s8 	%rs143, [%rd122+1];
	ld.global.s8 	%rs144, [%rd122+2];
	shl.b16 	%rs145, %rs141, 1;
	cvt.s16.s8 	%rs146, %rs145;
	shr.u16 	%rs147, %rs141, 7;
	and.b16  	%rs148, %rs147, 27;
	xor.b16  	%rs149, %rs148, %rs145;
	shl.b16 	%rs150, %rs149, 1;
	cvt.s16.s8 	%rs151, %rs150;
	shr.u16 	%rs152, %rs146, 7;
	and.b16  	%rs153, %rs152, 27;
	xor.b16  	%rs154, %rs150, %rs153;
	shl.b16 	%rs155, %rs154, 1;
	shr.u16 	%rs156, %rs151, 7;
	and.b16  	%rs157, %rs156, 27;
	shl.b16 	%rs158, %rs142, 1;
	cvt.s16.s8 	%rs159, %rs158;
	shr.u16 	%rs160, %rs142, 7;
	and.b16  	%rs161, %rs160, 27;
	xor.b16  	%rs162, %rs161, %rs158;
	shl.b16 	%rs163, %rs162, 1;
	cvt.s16.s8 	%rs164, %rs163;
	shr.u16 	%rs165, %rs159, 7;
	and.b16  	%rs166, %rs165, 27;
	xor.b16  	%rs167, %rs163, %rs166;
	shl.b16 	%rs168, %rs167, 1;
	shr.u16 	%rs169, %rs164, 7;
	and.b16  	%rs170, %rs169, 27;
	shl.b16 	%rs171, %rs143, 1;
	cvt.s16.s8 	%rs172, %rs171;
	shr.u16 	%rs173, %rs143, 7;
	and.b16  	%rs174, %rs173, 27;
	xor.b16  	%rs175, %rs174, %rs171;
	shl.b16 	%rs176, %rs175, 1;
	cvt.s16.s8 	%rs177, %rs176;
	shr.u16 	%rs178, %rs172, 7;
	and.b16  	%rs179, %rs178, 27;
	xor.b16  	%rs180, %rs176, %rs179;
	shl.b16 	%rs181, %rs180, 1;
	shr.u16 	%rs182, %rs177, 7;
	and.b16  	%rs183, %rs182, 27;
	shl.b16 	%rs184, %rs144, 1;
	cvt.s16.s8 	%rs185, %rs184;
	shr.u16 	%rs186, %rs144, 7;
	and.b16  	%rs187, %rs186, 27;
	xor.b16  	%rs188, %rs187, %rs184;
	shl.b16 	%rs189, %rs188, 1;
	cvt.s16.s8 	%rs190, %rs189;
	shr.u16 	%rs191, %rs185, 7;
	and.b16  	%rs192, %rs191, 27;
	xor.b16  	%rs193, %rs189, %rs192;
	shl.b16 	%rs194, %rs193, 1;
	shr.u16 	%rs195, %rs190, 7;
	and.b16  	%rs196, %rs195, 27;
	xor.b16  	%rs197, %rs157, %rs155;
	xor.b16  	%rs198, %rs197, %rs170;
	xor.b16  	%rs199, %rs198, %rs168;
	xor.b16  	%rs200, %rs199, %rs183;
	xor.b16  	%rs201, %rs200, %rs181;
	xor.b16  	%rs202, %rs201, %rs196;
	xor.b16  	%rs203, %rs202, %rs194;
	xor.b16  	%rs204, %rs203, %rs142;
	xor.b16  	%rs205, %rs204, %rs143;
	xor.b16  	%rs206, %rs205, %rs144;
	xor.b16  	%rs207, %rs206, %rs149;
	xor.b16  	%rs208, %rs207, %rs162;
	xor.b16  	%rs209, %rs208, %rs154;
	xor.b16  	%rs210, %rs209, %rs180;
	st.global.u8 	[%rd122+-1], %rs210;
	xor.b16  	%rs211, %rs203, %rs141;
	xor.b16  	%rs212, %rs211, %rs143;
	xor.b16  	%rs213, %rs212, %rs144;
	xor.b16  	%rs214, %rs213, %rs162;
	xor.b16  	%rs215, %rs214, %rs175;
	xor.b16  	%rs216, %rs215, %rs167;
	xor.b16  	%rs217, %rs216, %rs193;
	st.global.u8 	[%rd122], %rs217;
	xor.b16  	%rs218, %rs211, %rs142;
	xor.b16  	%rs219, %rs218, %rs144;
	xor.b16  	%rs220, %rs219, %rs175;
	xor.b16  	%rs221, %rs220, %rs154;
	xor.b16  	%rs222, %rs221, %rs188;
	xor.b16  	%rs223, %rs222, %rs180;
	st.global.u8 	[%rd122+1], %rs223;
	xor.b16  	%rs224, %rs218, %rs143;
	xor.b16  	%rs225, %rs224, %rs149;
	xor.b16  	%rs226, %rs225, %rs167;
	xor.b16  	%rs227, %rs226, %rs188;
	xor.b16  	%rs228, %rs227, %rs193;
	st.global.u8 	[%rd122+2], %rs228;
	add.s32 	%r15, %r15, 1;
	add.s64 	%rd122, %rd122, 4;
	setp.ne.s32 	%p1, %r15, 4;
	@%p1 bra 	$L__BB1_2;
	add.s32 	%r14, %r14, -1;
	setp.ne.s32 	%p2, %r14, 0;
	@%p2 bra 	$L__BB1_1;
	ld.param.u64 	%rd121, [_Z4pdecPPhS0_S_S__param_3];
	ld.param.u64 	%rd119, [_Z4pdecPPhS0_S_S__param_2];
	cvta.to.global.u64 	%rd68, %rd121;
	mov.u32 	%r12, %ctaid.x;
	shl.b32 	%r13, %r12, 4;
	cvt.u64.u32 	%rd69, %r13;
	add.s64 	%rd70, %rd68, %rd69;
	ld.global.u8 	%rs229, [%rd70+13];
	ld.global.u8 	%rs230, [%rd70+9];
	st.global.u8 	[%rd70+13], %rs230;
	ld.global.u8 	%rs231, [%rd70+5];
	st.global.u8 	[%rd70+9], %rs231;
	ld.global.u8 	%rs232, [%rd70+1];
	st.global.u8 	[%rd70+5], %rs232;
	st.global.u8 	[%rd70+1], %rs229;
	ld.global.u8 	%rs233, [%rd70+2];
	ld.global.u8 	%rs234, [%rd70+10];
	st.global.u8 	[%rd70+2], %rs234;
	st.global.u8 	[%rd70+10], %rs233;
	ld.global.u8 	%rs235, [%rd70+6];
	ld.global.u8 	%rs236, [%rd70+14];
	st.global.u8 	[%rd70+6], %rs236;
	st.global.u8 	[%rd70+14], %rs235;
	ld.global.u8 	%rs237, [%rd70+3];
	ld.global.u8 	%rs238, [%rd70+7];
	st.global.u8 	[%rd70+3], %rs238;
	ld.global.u8 	%rs239, [%rd70+11];
	st.global.u8 	[%rd70+7], %rs239;
	ld.global.u8 	%rs240, [%rd70+15];
	st.global.u8 	[%rd70+11], %rs240;
	st.global.u8 	[%rd70+15], %rs237;
	ld.global.u8 	%rd71, [%rd70];
	ld.const.u64 	%rd72, [d_rsbox];
	cvta.to.global.u64 	%rd73, %rd72;
	add.s64 	%rd74, %rd73, %rd71;
	ld.global.u8 	%rs241, [%rd74];
	st.global.u8 	[%rd70], %rs241;
	cvt.u64.u16 	%rd75, %rs229;
	and.b64  	%rd76, %rd75, 255;
	add.s64 	%rd77, %rd73, %rd76;
	ld.global.u8 	%rs242, [%rd77];
	st.global.u8 	[%rd70+1], %rs242;
	cvt.u64.u16 	%rd78, %rs234;
	and.b64  	%rd79, %rd78, 255;
	add.s64 	%rd80, %rd73, %rd79;
	ld.global.u8 	%rs243, [%rd80];
	st.global.u8 	[%rd70+2], %rs243;
	cvt.u64.u16 	%rd81, %rs238;
	and.b64  	%rd82, %rd81, 255;
	add.s64 	%rd83, %rd73, %rd82;
	ld.global.u8 	%rs244, [%rd83];
	st.global.u8 	[%rd70+3], %rs244;
	ld.global.u8 	%rd84, [%rd70+4];
	add.s64 	%rd85, %rd73, %rd84;
	ld.global.u8 	%rs245, [%rd85];
	st.global.u8 	[%rd70+4], %rs245;
	cvt.u64.u16 	%rd86, %rs232;
	and.b64  	%rd87, %rd86, 255;
	add.s64 	%rd88, %rd73, %rd87;
	ld.global.u8 	%rs246, [%rd88];
	st.global.u8 	[%rd70+5], %rs246;
	cvt.u64.u16 	%rd89, %rs236;
	and.b64  	%rd90, %rd89, 255;
	add.s64 	%rd91, %rd73, %rd90;
	ld.global.u8 	%rs247, [%rd91];
	st.global.u8 	[%rd70+6], %rs247;
	cvt.u64.u16 	%rd92, %rs239;
	and.b64  	%rd93, %rd92, 255;
	add.s64 	%rd94, %rd73, %rd93;
	ld.global.u8 	%rs248, [%rd94];
	st.global.u8 	[%rd70+7], %rs248;
	ld.global.u8 	%rd95, [%rd70+8];
	add.s64 	%rd96, %rd73, %rd95;
	ld.global.u8 	%rs249, [%rd96];
	st.global.u8 	[%rd70+8], %rs249;
	cvt.u64.u16 	%rd97, %rs231;
	and.b64  	%rd98, %rd97, 255;
	add.s64 	%rd99, %rd73, %rd98;
	ld.global.u8 	%rs250, [%rd99];
	st.global.u8 	[%rd70+9], %rs250;
	cvt.u64.u16 	%rd100, %rs233;
	and.b64  	%rd101, %rd100, 255;
	add.s64 	%rd102, %rd73, %rd101;
	ld.global.u8 	%rs251, [%rd102];
	st.global.u8 	[%rd70+10], %rs251;
	cvt.u64.u16 	%rd103, %rs240;
	and.b64  	%rd104, %rd103, 255;
	add.s64 	%rd105, %rd73, %rd104;
	ld.global.u8 	%rs252, [%rd105];
	st.global.u8 	[%rd70+11], %rs252;
	ld.global.u8 	%rd106, [%rd70+12];
	add.s64 	%rd107, %rd73, %rd106;
	ld.global.u8 	%rs253, [%rd107];
	st.global.u8 	[%rd70+12], %rs253;
	cvt.u64.u16 	%rd108, %rs230;
	and.b64  	%rd109, %rd108, 255;
	add.s64 	%rd110, %rd73, %rd109;
	ld.global.u8 	%rs254, [%rd110];
	st.global.u8 	[%rd70+13], %rs254;
	cvt.u64.u16 	%rd111, %rs235;
	and.b64  	%rd112, %rd111, 255;
	add.s64 	%rd113, %rd73, %rd112;
	ld.global.u8 	%rs255, [%rd113];
	st.global.u8 	[%rd70+14], %rs255;
	cvt.u64.u16 	%rd114, %rs237;
	and.b64  	%rd115, %rd114, 255;
	add.s64 	%rd116, %rd73, %rd115;
	ld.global.u8 	%rs256, [%rd116];
	cvta.to.global.u64 	%rd117, %rd119;
	ld.global.u8 	%rs257, [%rd117];
	xor.b16  	%rs258, %rs241, %rs257;
	st.global.u8 	[%rd70], %rs258;
	ld.global.u8 	%rs259, [%rd117+1];
	xor.b16  	%rs260, %rs242, %rs259;
	st.global.u8 	[%rd70+1], %rs260;
	ld.global.u8 	%rs261, [%rd117+2];
	xor.b16  	%rs262, %rs243, %rs261;
	st.global.u8 	[%rd70+2], %rs262;
	ld.global.u8 	%rs263, [%rd117+3];
	xor.b16  	%rs264, %rs244, %rs263;
	st.global.u8 	[%rd70+3], %rs264;
	ld.global.u8 	%rs265, [%rd117+4];
	xor.b16  	%rs266, %rs245, %rs265;
	st.global.u8 	[%rd70+4], %rs266;
	ld.global.u8 	%rs267, [%rd117+5];
	xor.b16  	%rs268, %rs246, %rs267;
	st.global.u8 	[%rd70+5], %rs268;
	ld.global.u8 	%rs269, [%rd117+6];
	xor.b16  	%rs270, %rs247, %rs269;
	st.global.u8 	[%rd70+6], %rs270;
	ld.global.u8 	%rs271, [%rd117+7];
	xor.b16  	%rs272, %rs248, %rs271;
	st.global.u8 	[%rd70+7], %rs272;
	ld.global.u8 	%rs273, [%rd117+8];
	xor.b16  	%rs274, %rs249, %rs273;
	st.global.u8 	[%rd70+8], %rs274;
	ld.global.u8 	%rs275, [%rd117+9];
	xor.b16  	%rs276, %rs250, %rs275;
	st.global.u8 	[%rd70+9], %rs276;
	ld.global.u8 	%rs277, [%rd117+10];
	xor.b16  	%rs278, %rs251, %rs277;
	st.global.u8 	[%rd70+10], %rs278;
	ld.global.u8 	%rs279, [%rd117+11];
	xor.b16  	%rs280, %rs252, %rs279;
	st.global.u8 	[%rd70+11], %rs280;
	ld.global.u8 	%rs281, [%rd117+12];
	xor.b16  	%rs282, %rs253, %rs281;
	st.global.u8 	[%rd70+12], %rs282;
	ld.global.u8 	%rs283, [%rd117+13];
	xor.b16  	%rs284, %rs254, %rs283;
	st.global.u8 	[%rd70+13], %rs284;
	ld.global.u8 	%rs285, [%rd117+14];
	xor.b16  	%rs286, %rs255, %rs285;
	st.global.u8 	[%rd70+14], %rs286;
	ld.global.u8 	%rs287, [%rd117+15];
	xor.b16  	%rs288, %rs256, %rs287;
	st.global.u8 	[%rd70+15], %rs288;
	ld.global.u8 	%rs289, [%rd1];
	xor.b16  	%rs290, %rs258, %rs289;
	st.global.u8 	[%rd70], %rs290;
	ld.global.u8 	%rs291, [%rd1+1];
	xor.b16  	%rs292, %rs260, %rs291;
	st.global.u8 	[%rd70+1], %rs292;
	ld.global.u8 	%rs293, [%rd1+2];
	xor.b16  	%rs294, %rs262, %rs293;
	st.global.u8 	[%rd70+2], %rs294;
	ld.global.u8 	%rs295, [%rd1+3];
	xor.b16  	%rs296, %rs264, %rs295;
	st.global.u8 	[%rd70+3], %rs296;
	ld.global.u8 	%rs297, [%rd1+4];
	xor.b16  	%rs298, %rs266, %rs297;
	st.global.u8 	[%rd70+4], %rs298;
	ld.global.u8 	%rs299, [%rd1+5];
	xor.b16  	%rs300, %rs268, %rs299;
	st.global.u8 	[%rd70+5], %rs300;
	ld.global.u8 	%rs301, [%rd1+6];
	xor.b16  	%rs302, %rs270, %rs301;
	st.global.u8 	[%rd70+6], %rs302;
	ld.global.u8 	%rs303, [%rd1+7];
	xor.b16  	%rs304, %rs272, %rs303;
	st.global.u8 	[%rd70+7], %rs304;
	ld.global.u8 	%rs305, [%rd1+8];
	xor.b16  	%rs306, %rs274, %rs305;
	st.global.u8 	[%rd70+8], %rs306;
	ld.global.u8 	%rs307, [%rd1+9];
	xor.b16  	%rs308, %rs276, %rs307;
	st.global.u8 	[%rd70+9], %rs308;
	ld.global.u8 	%rs309, [%rd1+10];
	xor.b16  	%rs310, %rs278, %rs309;
	st.global.u8 	[%rd70+10], %rs310;
	ld.global.u8 	%rs311, [%rd1+11];
	xor.b16  	%rs312, %rs280, %rs311;
	st.global.u8 	[%rd70+11], %rs312;
	ld.global.u8 	%rs313, [%rd1+12];
	xor.b16  	%rs314, %rs282, %rs313;
	st.global.u8 	[%rd70+12], %rs314;
	ld.global.u8 	%rs315, [%rd1+13];
	xor.b16  	%rs316, %rs284, %rs315;
	st.global.u8 	[%rd70+13], %rs316;
	ld.global.u8 	%rs317, [%rd1+14];
	xor.b16  	%rs318, %rs286, %rs317;
	st.global.u8 	[%rd70+14], %rs318;
	ld.global.u8 	%rs319, [%rd1+15];
	xor.b16  	%rs320, %rs288, %rs319;
	st.global.u8 	[%rd70+15], %rs320;
	ret;

}


// ===== COMPILED SASS (sm_100) =====

	.target	sm_100

	.elftype	@"ET_EXEC"


//--------------------- .note.nv.tkinfo           --------------------------
	.section	.note.nv.tkinfo,"",@"SHT_NOTE"
	.sectionflags	@"SHF_NOTE_NV_TKINFO"
	.tkinfo
        /*0018*/ 	.word	0x00000002
        /*0030*/ 	.string	""
        /*0030*/ 	.string	"ptxas"
        /*0030*/ 	.string	"Cuda compilation tools, release 13.0, V13.0.88"
        /*0030*/ 	.string	"Build cuda_13.0.r13.0/compiler.36424714_0"
        /*0030*/ 	.string	"-arch sm_100 -m 64 "



//--------------------- .note.nv.cuinfo           --------------------------
	.section	.note.nv.cuinfo,"",@"SHT_NOTE"
	.sectionflags	@"SHF_NOTE_NV_CUINFO"
        /*0018*/ 	.short	0x0002
        /*001a*/ 	.short	0x0064
        /*001c*/ 	.short	0x0082
	.zero		2


//--------------------- .nv.info                  --------------------------
	.section	.nv.info,"",@"SHT_CUDA_INFO"
	.align	4


	//----- nvinfo : EIATTR_REGCOUNT
	.align		4
        /*0000*/ 	.byte	0x04, 0x2f
        /*0002*/ 	.short	(.L_3 - .L_2)
	.align		4
.L_2:
        /*0004*/ 	.word	index@(_Z4pencPPhS0_S_S_)
        /*0008*/ 	.word	0x00000028


	//----- nvinfo : EIATTR_FRAME_SIZE
	.align		4
.L_3:
        /*000c*/ 	.byte	0x04, 0x11
        /*000e*/ 	.short	(.L_5 - .L_4)
	.align		4
.L_4:
        /*0010*/ 	.word	index@(_Z4pencPPhS0_S_S_)
        /*0014*/ 	.word	0x00000000


	//----- nvinfo : EIATTR_REGCOUNT
	.align		4
.L_5:
        /*0018*/ 	.byte	0x04, 0x2f
        /*001a*/ 	.short	(.L_7 - .L_6)
	.align		4
.L_6:
        /*001c*/ 	.word	index@(_Z4pdecPPhS0_S_S_)
        /*0020*/ 	.word	0x00000020


	//----- nvinfo : EIATTR_FRAME_SIZE
	.align		4
.L_7:
        /*0024*/ 	.byte	0x04, 0x11
        /*0026*/ 	.short	(.L_9 - .L_8)
	.align		4
.L_8:
        /*0028*/ 	.word	index@(_Z4pdecPPhS0_S_S_)
        /*002c*/ 	.word	0x00000000


	//----- nvinfo : EIATTR_MIN_STACK_SIZE
	.align		4
.L_9:
        /*0030*/ 	.byte	0x04, 0x12
        /*0032*/ 	.short	(.L_11 - .L_10)
	.align		4
.L_10:
        /*0034*/ 	.word	index@(_Z4pdecPPhS0_S_S_)
        /*0038*/ 	.word	0x00000000


	//----- nvinfo : EIATTR_MIN_STACK_SIZE
	.align		4
.L_11:
        /*003c*/ 	.byte	0x04, 0x12
        /*003e*/ 	.short	(.L_13 - .L_12)
	.align		4
.L_12:
        /*0040*/ 	.word	index@(_Z4pencPPhS0_S_S_)
        /*0044*/ 	.word	0x00000000
.L_13:


//--------------------- .nv.compat                --------------------------
	.section	.nv.compat,"",@"SHT_CUDA_COMPAT_INFO"
	.align	4
        /*0000*/ 	.byte	0x02, 0x09, 0x00, 0x00, 0x02, 0x02, 0x01, 0x00, 0x02, 0x05, 0x05, 0x00, 0x03, 0x07, 0x01, 0x01
        /*0010*/ 	.byte	0x02, 0x03, 0x00, 0x00, 0x02, 0x06, 0x01, 0x00, 0x04, 0x0b, 0x08, 0x00, 0x09, 0x00, 0x00, 0x00
        /*0020*/ 	.byte	0x00, 0x00, 0x00, 0x00


//--------------------- .nv.info._Z4pdecPPhS0_S_S_ --------------------------
	.section	.nv.info._Z4pdecPPhS0_S_S_,"",@"SHT_CUDA_INFO"
	.sectionflags	@""
	.align	4


	//----- nvinfo : EIATTR_CUDA_API_VERSION
	.align		4
        /*0000*/ 	.byte	0x04, 0x37
        /*0002*/ 	.short	(.L_15 - .L_14)
.L_14:
        /*0004*/ 	.word	0x00000082


	//----- nvinfo : EIATTR_KPARAM_INFO
	.align		4
.L_15:
        /*0008*/ 	.byte	0x04, 0x17
        /*000a*/ 	.short	(.L_17 - .L_16)
.L_16:
        /*000c*/ 	.word	0x00000000
        /*0010*/ 	.short	0x0003
        /*0012*/ 	.short	0x0018
        /*0014*/ 	.byte	0x00, 0xf5, 0x21, 0x00


	//----- nvinfo : EIATTR_KPARAM_INFO
	.align		4
.L_17:
        /*0018*/ 	.byte	0x04, 0x17
        /*001a*/ 	.short	(.L_19 - .L_18)
.L_18:
        /*001c*/ 	.word	0x00000000
        /*0020*/ 	.short	0x0002
        /*0022*/ 	.short	0x0010
        /*0024*/ 	.byte	0x00, 0xf5, 0x21, 0x00


	//----- nvinfo : EIATTR_KPARAM_INFO
	.align		4
.L_19:
        /*0028*/ 	.byte	0x04, 0x17
        /*002a*/ 	.short	(.L_21 - .L_20)
.L_20:
        /*002c*/ 	.word	0x00000000
        /*0030*/ 	.short	0x0001
        /*0032*/ 	.short	0x0008
        /*0034*/ 	.byte	0x00, 0xf5, 0x21, 0x00


	//----- nvinfo : EIATTR_KPARAM_INFO
	.align		4
.L_21:
        /*0038*/ 	.byte	0x04, 0x17
        /*003a*/ 	.short	(.L_23 - .L_22)
.L_22:
        /*003c*/ 	.word	0x00000000
        /*0040*/ 	.short	0x0000
        /*0042*/ 	.short	0x0000
        /*0044*/ 	.byte	0x00, 0xf5, 0x21, 0x00


	//----- nvinfo : EIATTR_SPARSE_MMA_MASK
	.align		4
.L_23:
        /*0048*/ 	.byte	0x03, 0x50
        /*004a*/ 	.short	0x0000


	//----- nvinfo : EIATTR_MAXREG_COUNT
	.align		4
        /*004c*/ 	.byte	0x03, 0x1b
        /*004e*/ 	.short	0x00ff


	//----- nvinfo : EIATTR_MERCURY_ISA_VERSION
	.align		4
        /*0050*/ 	.byte	0x03, 0x5f
        /*0052*/ 	.short	0x0101


	//----- nvinfo : EIATTR_VRC_CTA_INIT_COUNT
	.align		4
        /*0054*/ 	.byte	0x02, 0x4a
	.zero		1
	.zero		1


	//----- nvinfo : EIATTR_EXIT_INSTR_OFFSETS
	.align		4
        /*0058*/ 	.byte	0x04, 0x1c
        /*005a*/ 	.short	(.L_25 - .L_24)


	//   ....[0]....
.L_24:
        /*005c*/ 	.word	0x00002430


	//----- nvinfo : EIATTR_CBANK_PARAM_SIZE
	.align		4
.L_25:
        /*0060*/ 	.byte	0x03, 0x19
        /*0062*/ 	.short	0x0020


	//----- nvinfo : EIATTR_PARAM_CBANK
	.align		4
        /*0064*/ 	.byte	0x04, 0x0a
        /*0066*/ 	.short	(.L_27 - .L_26)
	.align		4
.L_26:
        /*0068*/ 	.word	index@(.nv.constant0._Z4pdecPPhS0_S_S_)
        /*006c*/ 	.short	0x0380
        /*006e*/ 	.short	0x0020


	//----- nvinfo : EIATTR_SW_WAR
	.align		4
.L_27:
        /*0070*/ 	.byte	0x04, 0x36
        /*0072*/ 	.short	(.L_29 - .L_28)
.L_28:
        /*0074*/ 	.word	0x00000008
.L_29:


//--------------------- .nv.info._Z4pencPPhS0_S_S_ --------------------------
	.section	.nv.info._Z4pencPPhS0_S_S_,"",@"SHT_CUDA_INFO"
	.sectionflags	@""
	.align	4


	//----- nvinfo : EIATTR_CUDA_API_VERSION
	.align		4
        /*0000*/ 	.byte	0x04, 0x37
        /*0002*/ 	.short	(.L_31 - .L_30)
.L_30:
        /*0004*/ 	.word	0x00000082


	//----- nvinfo : EIATTR_KPARAM_INFO
	.align		4
.L_31:
        /*0008*/ 	.byte	0x04, 0x17
        /*000a*/ 	.short	(.L_33 - .L_32)
.L_32:
        /*000c*/ 	.word	0x00000000
        /*0010*/ 	.short	0x0003
        /*0012*/ 	.short	0x0018
        /*0014*/ 	.byte	0x00, 0xf5, 0x21, 0x00


	//----- nvinfo : EIATTR_KPARAM_INFO
	.align		4
.L_33:
        /*0018*/ 	.byte	0x04, 0x17
        /*001a*/ 	.short	(.L_35 - .L_34)
.L_34:
        /*001c*/ 	.word	0x00000000
        /*0020*/ 	.short	0x0002
        /*0022*/ 	.short	0x0010
        /*0024*/ 	.byte	0x00, 0xf5, 0x21, 0x00


	//----- nvinfo : EIATTR_KPARAM_INFO
	.align		4
.L_35:
        /*0028*/ 	.byte	0x04, 0x17
        /*002a*/ 	.short	(.L_37 - .L_36)
.L_36:
        /*002c*/ 	.word	0x00000000
        /*0030*/ 	.short	0x0001
        /*0032*/ 	.short	0x0008
        /*0034*/ 	.byte	0x00, 0xf5, 0x21, 0x00


	//----- nvinfo : EIATTR_KPARAM_INFO
	.align		4
.L_37:
        /*0038*/ 	.byte	0x04, 0x17
        /*003a*/ 	.short	(.L_39 - .L_38)
.L_38:
        /*003c*/ 	.word	0x00000000
        /*0040*/ 	.short	0x0000
        /*0042*/ 	.short	0x0000
        /*0044*/ 	.byte	0x00, 0xf5, 0x21, 0x00


	//----- nvinfo : EIATTR_SPARSE_MMA_MASK
	.align		4
.L_39:
        /*0048*/ 	.byte	0x03, 0x50
        /*004a*/ 	.short	0x0000


	//----- nvinfo : EIATTR_MAXREG_COUNT
	.align		4
        /*004c*/ 	.byte	0x03, 0x1b
        /*004e*/ 	.short	0x00ff


	//----- nvinfo : EIATTR_MERCURY_ISA_VERSION
	.align		4
        /*0050*/ 	.byte	0x03, 0x5f
        /*0052*/ 	.short	0x0101


	//----- nvinfo : EIATTR_VRC_CTA_INIT_COUNT
	.align		4
        /*0054*/ 	.byte	0x02, 0x4a
	.zero		1
	.zero		1


	//----- nvinfo : EIATTR_EXIT_INSTR_OFFSETS
	.align		4
        /*0058*/ 	.byte	0x04, 0x1c
        /*005a*/ 	.short	(.L_41 - .L_40)


	//   ....[0]....
.L_40:
        /*005c*/ 	.word	0x000023a0


	//----- nvinfo : EIATTR_CBANK_PARAM_SIZE
	.align		4
.L_41:
        /*0060*/ 	.byte	0x03, 0x19
        /*0062*/ 	.short	0x0020


	//----- nvinfo : EIATTR_PARAM_CBANK
	.align		4
        /*0064*/ 	.byte	0x04, 0x0a
        /*0066*/ 	.short	(.L_43 - .L_42)
	.align		4
.L_42:
        /*0068*/ 	.word	index@(.nv.constant0._Z4pencPPhS0_S_S_)
        /*006c*/ 	.short	0x0380
        /*006e*/ 	.short	0x0020


	//----- nvinfo : EIATTR_SW_WAR
	.align		4
.L_43:
        /*0070*/ 	.byte	0x04, 0x36
        /*0072*/ 	.short	(.L_45 - .L_44)
.L_44:
        /*0074*/ 	.word	0x00000008
.L_45:


//--------------------- .nv.callgraph             --------------------------
	.section	.nv.callgraph,"",@"SHT_CUDA_CALLGRAPH"
	.align	4
	.sectionentsize	8
	.align		4
        /*0000*/ 	.word	0x00000000
	.align		4
        /*0004*/ 	.word	0xffffffff
	.align		4
        /*0008*/ 	.word	0x00000000
	.align		4
        /*000c*/ 	.word	0xfffffffe
	.align		4
        /*0010*/ 	.word	0x00000000
	.align		4
        /*0014*/ 	.word	0xfffffffd
	.align		4
        /*0018*/ 	.word	0x00000000
	.align		4
        /*001c*/ 	.word	0xfffffffc


//--------------------- .nv.constant3             --------------------------
	.section	.nv.constant3,"a",@progbits
	.align	8
.nv.constant3:
	.type		d_sbox,@object
	.size		d_sbox,(d_rsbox - d_sbox)
d_sbox:
	.zero		8
	.type		d_rsbox,@object
	.size		d_rsbox,(.L_1 - d_rsbox)
d_rsbox:
	.zero		8
.L_1:


//--------------------- .text._Z4pdecPPhS0_S_S_   --------------------------
	.section	.text._Z4pdecPPhS0_S_S_,"ax",@progbits
	.align	128
        .global         _Z4pdecPPhS0_S_S_
        .type           _Z4pdecPPhS0_S_S_,@function
        .size           _Z4pdecPPhS0_S_S_,(.L_x_5 - _Z4pdecPPhS0_S_S_)
        .other          _Z4pdecPPhS0_S_S_,@"STO_CUDA_ENTRY STV_DEFAULT"
_Z4pdecPPhS0_S_S_:
.text._Z4pdecPPhS0_S_S_:
[----:B------:R-:W-:Y:S01]  /*0000*/  LDC R1, c[0x0][0x37c] ;  /* 0x0000df00ff017b82 */ /* 0x000fe20000000800 */
[----:B------:R-:W0:Y:S07]  /*0010*/  S2R R5, SR_CTAID.X ;  /* 0x0000000000057919 */ /* 0x000e2e0000002500 */
[----:B------:R-:W0:Y:S01]  /*0020*/  LDC.64 R2, c[0x0][0x388] ;  /* 0x0000e200ff027b82 */ /* 0x000e220000000a00 */
[----:B------:R-:W1:Y:S01]  /*0030*/  LDCU.64 UR10, c[0x0][0x358] ;  /* 0x00006b00ff0a77ac */ /* 0x000e620008000a00 */
[----:B------:R-:W2:Y:S01]  /*0040*/  LDCU.64 UR4, c[0x0][0x398] ;  /* 0x00007300ff0477ac */ /* 0x000ea20008000a00 */
[----:B0-----:R-:W-:-:S06]  /*0050*/  IMAD.WIDE.U32 R2, R5, 0x8, R2 ;  /* 0x0000000805027825 */ /* 0x001fcc00078e0002 */
[----:B-1----:R-:W3:Y:S01]  /*0060*/  LDG.E.64.CONSTANT R2, desc[UR10][R2.64] ;  /* 0x0000000a02027981 */ /* 0x002ee2000c1e9b00 */
[----:B------:R-:W-:-:S05]  /*0070*/  IMAD.SHL.U32 R0, R5, 0x10, RZ ;  /* 0x0000001005007824 */ /* 0x000fca00078e00ff */
[----:B--2---:R-:W-:-:S05]  /*0080*/  IADD3 R4, P0, PT, R0, UR4, RZ ;  /* 0x0000000400047c10 */ /* 0x004fca000ff1e0ff */
[----:B------:R-:W-:-:S05]  /*0090*/  IMAD.X R5, RZ, RZ, UR5, P0 ;  /* 0x00000005ff057e24 */ /* 0x000fca00080e06ff */
[----:B------:R-:W2:Y:S04]  /*00a0*/  LDG.E.U8 R6, desc[UR10][R4.64] ;  /* 0x0000000a04067981 */ /* 0x000ea8000c1e1100 */
[----:B------:R-:W4:Y:S04]  /*00b0*/  LDG.E.U8 R7, desc[UR10][R4.64+0xb] ;  /* 0x00000b0a04077981 */ /* 0x000f28000c1e1100 */
[----:B------:R-:W5:Y:S04]  /*00c0*/  LDG.E.U8 R18, desc[UR10][R4.64+0xf] ;  /* 0x00000f0a04127981 */ /* 0x000f68000c1e1100 */
[----:B---3--:R-:W2:Y:S02]  /*00d0*/  LDG.E.U8 R9, desc[UR10][R2.64] ;  /* 0x0000000a02097981 */ /* 0x008ea4000c1e1100 */
[----:B--2---:R-:W-:-:S02]  /*00e0*/  LOP3.LUT R9, R6, R9, RZ, 0x3c, !PT ;  /* 0x0000000906097212 */ /* 0x004fc400078e3cff */
[----:B------:R-:W2:Y:S04]  /*00f0*/  LDG.E.U8 R6, desc[UR10][R4.64+0x1] ;  /* 0x0000010a04067981 */ /* 0x000ea8000c1e1100 */
[----:B------:R0:W-:Y:S04]  /*0100*/  STG.E.U8 desc[UR10][R4.64], R9 ;  /* 0x0000000904007986 */ /* 0x0001e8000c10110a */
[----:B------:R-:W2:Y:S02]  /*0110*/  LDG.E.U8 R11, desc[UR10][R2.64+0x1] ;  /* 0x0000010a020b7981 */ /* 0x000ea4000c1e1100 */
        /* <DEDUP_REMOVED lines=36> */
[----:B--2---:R-:W-:-:S05]  /*0360*/  LOP3.LUT R29, R6, R29, RZ, 0x3c, !PT ;  /* 0x0000001d061d7212 */ /* 0x004fca00078e3cff */
[----:B------:R2:W-:Y:S04]  /*0370*/  STG.E.U8 desc[UR10][R4.64+0xa], R29 ;  /* 0x00000a1d04007986 */ /* 0x0005e8000c10110a */
[----:B------:R-:W4:Y:S02]  /*0380*/  LDG.E.U8 R8, desc[UR10][R2.64+0xb] ;  /* 0x00000b0a02087981 */ /* 0x000f24000c1e1100 */
[----:B----4-:R-:W-:Y:S02]  /*0390*/  LOP3.LUT R8, R7, R8, RZ, 0x3c, !PT ;  /* 0x0000000807087212 */ /* 0x010fe400078e3cff */
[----:B------:R-:W4:Y:S04]  /*03a0*/  LDG.E.U8 R7, desc[UR10][R4.64+0xc] ;  /* 0x00000c0a04077981 */ /* 0x000f28000c1e1100 */
[----:B------:R-:W-:Y:S04]  /*03b0*/  STG.E.U8 desc[UR10][R4.64+0xb], R8 ;  /* 0x00000b0804007986 */ /* 0x000fe8000c10110a */
[----:B------:R-:W4:Y:S02]  /*03c0*/  LDG.E.U8 R10, desc[UR10][R2.64+0xc] ;  /* 0x00000c0a020a7981 */ /* 0x000f24000c1e1100 */
[----:B----4-:R-:W-:-:S02]  /*03d0*/  LOP3.LUT R10, R7, R10, RZ, 0x3c, !PT ;  /* 0x0000000a070a7212 */ /* 0x010fc400078e3cff */
[----:B------:R-:W4:Y:S04]  /*03e0*/  LDG.E.U8 R7, desc[UR10][R4.64+0xd] ;  /* 0x00000d0a04077981 */ /* 0x000f28000c1e1100 */
[----:B------:R-:W-:Y:S04]  /*03f0*/  STG.E.U8 desc[UR10][R4.64+0xc], R10 ;  /* 0x00000c0a04007986 */ /* 0x000fe8000c10110a */
[----:B------:R-:W4:Y:S02]  /*0400*/  LDG.E.U8 R12, desc[UR10][R2.64+0xd] ;  /* 0x00000d0a020c7981 */ /* 0x000f24000c1e1100 */
[----:B----4-:R-:W-:-:S02]  /*0410*/  LOP3.LUT R12, R7, R12, RZ, 0x3c, !PT ;  /* 0x0000000c070c7212 */ /* 0x010fc400078e3cff */
[----:B------:R-:W4:Y:S04]  /*0420*/  LDG.E.U8 R7, desc[UR10][R4.64+0xe] ;  /* 0x00000e0a04077981 */ /* 0x000f28000c1e1100 */
[----:B------:R-:W-:Y:S04]  /*0430*/  STG.E.U8 desc[UR10][R4.64+0xd], R12 ;  /* 0x00000d0c04007986 */ /* 0x000fe8000c10110a */
[----:B------:R-:W4:Y:S02]  /*0440*/  LDG.E.U8 R14, desc[UR10][R2.64+0xe] ;  /* 0x00000e0a020e7981 */ /* 0x000f24000c1e1100 */
[----:B----4-:R-:W-:-:S05]  /*0450*/  LOP3.LUT R14, R7, R14, RZ, 0x3c, !PT ;  /* 0x0000000e070e7212 */ /* 0x010fca00078e3cff */
[----:B------:R-:W-:Y:S04]  /*0460*/  STG.E.U8 desc[UR10][R4.64+0xe], R14 ;  /* 0x00000e0e04007986 */ /* 0x000fe8000c10110a */
[----:B------:R-:W5:Y:S01]  /*0470*/  LDG.E.U8 R16, desc[UR10][R2.64+0xf] ;  /* 0x00000f0a02107981 */ /* 0x000f62000c1e1100 */
[----:B------:R-:W4:Y:S01]  /*0480*/  LDC.64 R6, c[0x0][0x390] ;  /* 0x0000e400ff067b82 */ /* 0x000f220000000a00 */
[----:B-----5:R-:W-:-:S05]  /*0490*/  LOP3.LUT R16, R18, R16, RZ, 0x3c, !PT ;  /* 0x0000001012107212 */ /* 0x020fca00078e3cff */
[----:B------:R-:W-:Y:S04]  /*04a0*/  STG.E.U8 desc[UR10][R4.64+0xf], R16 ;  /* 0x00000f1004007986 */ /* 0x000fe8000c10110a */
[----:B----4-:R-:W0:Y:S02]  /*04b0*/  LDG.E.U8 R18, desc[UR10][R6.64+0xe0] ;  /* 0x0000e00a06127981 */ /* 0x010e24000c1e1100 */
[----:B0-----:R-:W-:-:S05]  /*04c0*/  LOP3.LUT R9, R9, R18, RZ, 0x3c, !PT ;  /* 0x0000001209097212 */ /* 0x001fca00078e3cff */
[----:B------:R0:W-:Y:S04]  /*04d0*/  STG.E.U8 desc[UR10][R4.64], R9 ;  /* 0x0000000904007986 */ /* 0x0001e8000c10110a */
[----:B------:R-:W1:Y:S02]  /*04e0*/  LDG.E.U8 R18, desc[UR10][R6.64+0xe1] ;  /* 0x0000e10a06127981 */ /* 0x000e64000c1e1100 */
[----:B-1----:R-:W-:-:S05]  /*04f0*/  LOP3.LUT R11, R11, R18, RZ, 0x3c, !PT ;  /* 0x000000120b0b7212 */ /* 0x002fca00078e3cff */
[----:B------:R1:W-:Y:S04]  /*0500*/  STG.E.U8 desc[UR10][R4.64+0x1], R11 ;  /* 0x0000010b04007986 */ /* 0x0003e8000c10110a */
[----:B------:R-:W3:Y:S02]  /*0510*/  LDG.E.U8 R18, desc[UR10][R6.64+0xe2] ;  /* 0x0000e20a06127981 */ /* 0x000ee4000c1e1100 */
[----:B---3--:R-:W-:-:S05]  /*0520*/  LOP3.LUT R13, R13, R18, RZ, 0x3c, !PT ;  /* 0x000000120d0d7212 */ /* 0x008fca00078e3cff */
[----:B------:R3:W-:Y:S04]  /*0530*/  STG.E.U8 desc[UR10][R4.64+0x2], R13 ;  /* 0x0000020d04007986 */ /* 0x0007e8000c10110a */
[----:B------:R-:W4:Y:S02]  /*0540*/  LDG.E.U8 R18, desc[UR10][R6.64+0xe3] ;  /* 0x0000e30a06127981 */ /* 0x000f24000c1e1100 */
[----:B----4-:R-:W-:-:S05]  /*0550*/  LOP3.LUT R15, R15, R18, RZ, 0x3c, !PT ;  /* 0x000000120f0f7212 */ /* 0x010fca00078e3cff */
[----:B------:R4:W-:Y:S04]  /*0560*/  STG.E.U8 desc[UR10][R4.64+0x3], R15 ;  /* 0x0000030f04007986 */ /* 0x0009e8000c10110a */
[----:B------:R-:W5:Y:S02]  /*0570*/  LDG.E.U8 R18, desc[UR10][R6.64+0xe4] ;  /* 0x0000e40a06127981 */ /* 0x000f64000c1e1100 */
[----:B-----5:R-:W-:-:S05]  /*0580*/  LOP3.LUT R17, R17, R18, RZ, 0x3c, !PT ;  /* 0x0000001211117212 */ /* 0x020fca00078e3cff */
[----:B------:R5:W-:Y:S04]  /*0590*/  STG.E.U8 desc[UR10][R4.64+0x4], R17 ;  /* 0x0000041104007986 */ /* 0x000be8000c10110a */
[----:B------:R-:W2:Y:S02]  /*05a0*/  LDG.E.U8 R18, desc[UR10][R6.64+0xe5] ;  /* 0x0000e50a06127981 */ /* 0x000ea4000c1e1100 */
[----:B--2---:R-:W-:-:S05]  /*05b0*/  LOP3.LUT R19, R19, R18, RZ, 0x3c, !PT ;  /* 0x0000001213137212 */ /* 0x004fca00078e3cff */
[----:B------:R2:W-:Y:S04]  /*05c0*/  STG.E.U8 desc[UR10][R4.64+0x5], R19 ;  /* 0x0000051304007986 */ /* 0x0005e8000c10110a */
[----:B------:R-:W3:Y:S02]  /*05d0*/  LDG.E.U8 R18, desc[UR10][R6.64+0xe6] ;  /* 0x0000e60a06127981 */ /* 0x000ee4000c1e1100 */
[----:B---3--:R-:W-:-:S05]  /*05e0*/  LOP3.LUT R21, R21, R18, RZ, 0x3c, !PT ;  /* 0x0000001215157212 */ /* 0x008fca00078e3cff */
        /* <DEDUP_REMOVED lines=13> */
[----:B0-----:R-:W3:Y:S02]  /*06c0*/  LDG.E.U8 R9, desc[UR10][R6.64+0xeb] ;  /* 0x0000eb0a06097981 */ /* 0x001ee4000c1e1100 */
[----:B---3--:R-:W-:-:S05]  /*06d0*/  LOP3.LUT R9, R8, R9, RZ, 0x3c, !PT ;  /* 0x0000000908097212 */ /* 0x008fca00078e3cff */
[----:B------:R2:W-:Y:S04]  /*06e0*/  STG.E.U8 desc[UR10][R4.64+0xb], R9 ;  /* 0x00000b0904007986 */ /* 0x0005e8000c10110a */
[----:B-1----:R-:W3:Y:S02]  /*06f0*/  LDG.E.U8 R11, desc[UR10][R6.64+0xec] ;  /* 0x0000ec0a060b7981 */ /* 0x002ee4000c1e1100 */
[----:B---3--:R-:W-:-:S05]  /*0700*/  LOP3.LUT R11, R10, R11, RZ, 0x3c, !PT ;  /* 0x0000000b0a0b7212 */ /* 0x008fca00078e3cff */
[----:B------:R2:W-:Y:S04]  /*0710*/  STG.E.U8 desc[UR10][R4.64+0xc], R11 ;  /* 0x00000c0b04007986 */ /* 0x0005e8000c10110a */
[----:B------:R-:W3:Y:S02]  /*0720*/  LDG.E.U8 R13, desc[UR10][R6.64+0xed] ;  /* 0x0000ed0a060d7981 */ /* 0x000ee4000c1e1100 */
[----:B---3--:R-:W-:-:S05]  /*0730*/  LOP3.LUT R13, R12, R13, RZ, 0x3c, !PT ;  /* 0x0000000d0c0d7212 */ /* 0x008fca00078e3cff */
[----:B------:R2:W-:Y:S04]  /*0740*/  STG.E.U8 desc[UR10][R4.64+0xd], R13 ;  /* 0x00000d0d04007986 */ /* 0x0005e8000c10110a */
[----:B----4-:R-:W3:Y:S02]  /*0750*/  LDG.E.U8 R15, desc[UR10][R6.64+0xee] ;  /* 0x0000ee0a060f7981 */ /* 0x010ee4000c1e1100 */
[----:B---3--:R-:W-:-:S05]  /*0760*/  LOP3.LUT R15, R14, R15, RZ, 0x3c, !PT ;  /* 0x0000000f0e0f7212 */ /* 0x008fca00078e3cff */
[----:B------:R2:W-:Y:S04]  /*0770*/  STG.E.U8 desc[UR10][R4.64+0xe], R15 ;  /* 0x00000e0f04007986 */ /* 0x0005e8000c10110a */
[----:B-----5:R-:W3:Y:S01]  /*0780*/  LDG.E.U8 R17, desc[UR10][R6.64+0xef] ;  /* 0x0000ef0a06117981 */ /* 0x020ee2000c1e1100 */
[----:B------:R-:W-:Y:S01]  /*0790*/  UMOV UR8, 0xd ;  /* 0x0000000d00087882 */ /* 0x000fe20000000000 */
[----:B---3--:R-:W-:-:S05]  /*07a0*/  LOP3.LUT R17, R16, R17, RZ, 0x3c, !PT ;  /* 0x0000001110117212 */ /* 0x008fca00078e3cff */
[----:B------:R2:W-:Y:S02]  /*07b0*/  STG.E.U8 desc[UR10][R4.64+0xf], R17 ;  /* 0x00000f1104007986 */ /* 0x0005e4000c10110a */
.L_x_1:
[----:B------:R-:W2:Y:S02]  /*07c0*/  LDCU.128 UR4, c[0x0][0x390] ;  /* 0x00007200ff0477ac */ /* 0x000ea40008000c00 */
[----:B--2---:R-:W-:-:S05]  /*07d0*/  IADD3 R4, P0, PT, R0, UR6, RZ ;  /* 0x0000000600047c10 */ /* 0x004fca000ff1e0ff */
[----:B------:R-:W-:Y:S01]  /*07e0*/  IMAD.X R5, RZ, RZ, UR7, P0 ;  /* 0x00000007ff057e24 */ /* 0x000fe200080e06ff */
[----:B0-----:R-:W0:Y:S04]  /*07f0*/  LDCU.64 UR6, c[0x3][0x8] ;  /* 0x00c00100ff0677ac */ /* 0x001e280008000a00 */
[----:B------:R-:W0:Y:S04]  /*0800*/  LDG.E.U8 R6, desc[UR10][R4.64] ;  /* 0x0000000a04067981 */ /* 0x000e28000c1e1100 */
[----:B------:R-:W2:Y:S04]  /*0810*/  LDG.E.U8 R18, desc[UR10][R4.64+0x9] ;  /* 0x0000090a04127981 */ /* 0x000ea8000c1e1100 */
[----:B------:R-:W3:Y:S04]  /*0820*/  LDG.E.U8 R29, desc[UR10][R4.64+0x5] ;  /* 0x0000050a041d7981 */ /* 0x000ee8000c1e1100 */
[----:B------:R-:W4:Y:S04]  /*0830*/  LDG.E.U8 R21, desc[UR10][R4.64+0x1] ;  /* 0x0000010a04157981 */ /* 0x000f28000c1e1100 */
[----:B------:R-:W5:Y:S04]  /*0840*/  LDG.E.U8 R9, desc[UR10][R4.64+0xd] ;  /* 0x00000d0a04097981 */ /* 0x000f68000c1e1100 */
        /* <DEDUP_REMOVED lines=9> */
[----:B------:R-:W5:Y:S01]  /*08e0*/  LDG.E.U8 R20, desc[UR10][R4.64+0x8] ;  /* 0x0000080a04147981 */ /* 0x000f62000c1e1100 */
[----:B0-----:R-:W-:-:S05]  /*08f0*/  IADD3 R6, P0, PT, R6, UR6, RZ ;  /* 0x0000000606067c10 */ /* 0x001fca000ff1e0ff */
[----:B------:R-:W-:Y:S01]  /*0900*/  IMAD.X R7, RZ, RZ, UR7, P0 ;  /* 0x00000007ff077e24 */ /* 0x000fe200080e06ff */
[----:B--2---:R-:W-:Y:S04]  /*0910*/  STG.E.U8 desc[UR10][R4.64+0xd], R18 ;  /* 0x00000d1204007986 */ /* 0x004fe8000c10110a */
[----:B---3--:R-:W-:Y:S04]  /*0920*/  STG.E.U8 desc[UR10][R4.64+0x9], R29 ;  /* 0x0000091d04007986 */ /* 0x008fe8000c10110a */
[----:B----4-:R-:W-:Y:S04]  /*0930*/  STG.E.U8 desc[UR10][R4.64+0x5], R21 ;  /* 0x0000051504007986 */ /* 0x010fe8000c10110a */
[----:B-----5:R0:W-:Y:S04]  /*0940*/  STG.E.U8 desc[UR10][R4.64+0x1], R9 ;  /* 0x0000010904007986 */ /* 0x0201e8000c10110a */
[----:B------:R-:W-:Y:S04]  /*0950*/  STG.E.U8 desc[UR10][R4.64+0x2], R15 ;  /* 0x0000020f04007986 */ /* 0x000fe8000c10110a */
[----:B------:R-:W-:Y:S04]  /*0960*/  STG.E.U8 desc[UR10][R4.64+0xa], R12 ;  /* 0x00000a0c04007986 */ /* 0x000fe8000c10110a */
[----:B------:R-:W-:Y:S04]  /*0970*/  STG.E.U8 desc[UR10][R4.64+0x6], R27 ;  /* 0x0000061b04007986 */ /* 0x000fe8000c10110a */
[----:B------:R-:W-:Y:S04]  /*0980*/  STG.E.U8 desc[UR10][R4.64+0xe], R14 ;  /* 0x00000e0e04007986 */ /* 0x000fe8000c10110a */
[----:B------:R1:W-:Y:S04]  /*0990*/  STG.E.U8 desc[UR10][R4.64+0x3], R17 ;  /* 0x0000031104007986 */ /* 0x0003e8000c10110a */
[----:B------:R2:W-:Y:S04]  /*09a0*/  STG.E.U8 desc[UR10][R4.64+0x7], R25 ;  /* 0x0000071904007986 */ /* 0x0005e8000c10110a */
[----:B------:R3:W-:Y:S04]  /*09b0*/  STG.E.U8 desc[UR10][R4.64+0xb], R16 ;  /* 0x00000b1004007986 */ /* 0x0007e8000c10110a */
[----:B------:R-:W-:Y:S04]  /*09c0*/  STG.E.U8 desc[UR10][R4.64+0xf], R10 ;  /* 0x00000f0a04007986 */ /* 0x000fe8000c10110a */
[----:B------:R4:W5:Y:S01]  /*09d0*/  LDG.E.U8 R11, desc[UR10][R6.64] ;  /* 0x0000000a060b7981 */ /* 0x000962000c1e1100 */
[----:B0-----:R-:W-:-:S04]  /*09e0*/  LOP3.LUT R9, R9, 0xff, RZ, 0xc0, !PT ;  /* 0x000000ff09097812 */ /* 0x001fc800078ec0ff */
[----:B----4-:R-:W-:-:S05]  /*09f0*/  IADD3 R6, P0, PT, R9, UR6, RZ ;  /* 0x0000000609067c10 */ /* 0x010fca000ff1e0ff */
[----:B------:R-:W-:Y:S01]  /*0a00*/  IMAD.X R7, RZ, RZ, UR7, P0 ;  /* 0x00000007ff077e24 */ /* 0x000fe200080e06ff */
[----:B-----5:R0:W-:Y:S04]  /*0a10*/  STG.E.U8 desc[UR10][R4.64], R11 ;  /* 0x0000000b04007986 */ /* 0x0201e8000c10110a */
[----:B------:R-:W4:Y:S01]  /*0a20*/  LDG.E.U8 R13, desc[UR10][R6.64] ;  /* 0x0000000a060d7981 */ /* 0x000f22000c1e1100 */
[----:B------:R-:W-:-:S04]  /*0a30*/  LOP3.LUT R8, R15, 0xff, RZ, 0xc0, !PT ;  /* 0x000000ff0f087812 */ /* 0x000fc800078ec0ff */
[----:B------:R-:W-:-:S05]  /*0a40*/  IADD3 R8, P0, PT, R8, UR6, RZ ;  /* 0x0000000608087c10 */ /* 0x000fca000ff1e0ff */
[----:B------:R-:W-:Y:S01]  /*0a50*/  IMAD.X R9, RZ, RZ, UR7, P0 ;  /* 0x00000007ff097e24 */ /* 0x000fe200080e06ff */
[----:B-1----:R-:W-:Y:S01]  /*0a60*/  LOP3.LUT R17, R17, 0xff, RZ, 0xc0, !PT ;  /* 0x000000ff11117812 */ /* 0x002fe200078ec0ff */
[----:B----4-:R1:W-:Y:S04]  /*0a70*/  STG.E.U8 desc[UR10][R4.64+0x1], R13 ;  /* 0x0000010d04007986 */ /* 0x0103e8000c10110a */
[----:B------:R-:W4:Y:S01]  /*0a80*/  LDG.E.U8 R15, desc[UR10][R8.64] ;  /* 0x0000000a080f7981 */ /* 0x000f22000c1e1100 */
[----:B------:R-:W-:-:S05]  /*0a90*/  IADD3 R22, P0, PT, R17, UR6, RZ ;  /* 0x0000000611167c10 */ /* 0x000fca000ff1e0ff */
[----:B------:R-:W-:Y:S01]  /*0aa0*/  IMAD.X R23, RZ, RZ, UR7, P0 ;  /* 0x00000007ff177e24 */ /* 0x000fe200080e06ff */
[----:B------:R-:W-:Y:S01]  /*0ab0*/  IADD3 R6, P0, PT, R19, UR6, RZ ;  /* 0x0000000613067c10 */ /* 0x000fe2000ff1e0ff */
[----:B----4-:R4:W-:Y:S04]  /*0ac0*/  STG.E.U8 desc[UR10][R4.64+0x2], R15 ;  /* 0x0000020f04007986 */ /* 0x0109e8000c10110a */
[----:B------:R-:W5:Y:S01]  /*0ad0*/  LDG.E.U8 R17, desc[UR10][R22.64] ;  /* 0x0000000a16117981 */ /* 0x000f62000c1e1100 */
[----:B------:R-:W-:Y:S01]  /*0ae0*/  IMAD.X R7, RZ, RZ, UR7, P0 ;  /* 0x00000007ff077e24 */ /* 0x000fe200080e06ff */
[----:B------:R-:W-:-:S04]  /*0af0*/  LOP3.LUT R8, R21, 0xff, RZ, 0xc0, !PT ;  /* 0x000000ff15087812 */ /* 0x000fc800078ec0ff */
[----:B------:R-:W-:Y:S01]  /*0b00*/  IADD3 R8, P0, PT, R8, UR6, RZ ;  /* 0x0000000608087c10 */ /* 0x000fe2000ff1e0ff */
[----:B-----5:R5:W-:Y:S04]  /*0b10*/  STG.E.U8 desc[UR10][R4.64+0x3], R17 ;  /* 0x0000031104007986 */ /* 0x020be8000c10110a */
[----:B------:R-:W2:Y:S01]  /*0b20*/  LDG.E.U8 R19, desc[UR10][R6.64] ;  /* 0x0000000a06137981 */ /* 0x000ea2000c1e1100 */
[----:B------:R-:W-:Y:S01]  /*0b30*/  IMAD.X R9, RZ, RZ, UR7, P0 ;  /* 0x00000007ff097e24 */ /* 0x000fe200080e06ff */
[----:B------:R-:W-:-:S04]  /*0b40*/  LOP3.LUT R27, R27, 0xff, RZ, 0xc0, !PT ;  /* 0x000000ff1b1b7812 */ /* 0x000fc800078ec0ff */
[----:B------:R-:W-:Y:S01]  /*0b50*/  IADD3 R22, P0, PT, R27, UR6, RZ ;  /* 0x000000061b167c10 */ /* 0x000fe2000ff1e0ff */
[----:B--2---:R2:W-:Y:S04]  /*0b60*/  STG.E.U8 desc[UR10][R4.64+0x4], R19 ;  /* 0x0000041304007986 */ /* 0x0045e8000c10110a */
[----:B------:R-:W3:Y:S01]  /*0b70*/  LDG.E.U8 R21, desc[UR10][R8.64] ;  /* 0x0000000a08157981 */ /* 0x000ee2000c1e1100 */
[----:B------:R-:W-:Y:S01]  /*0b80*/  IMAD.X R23, RZ, RZ, UR7, P0 ;  /* 0x00000007ff177e24 */ /* 0x000fe200080e06ff */
[----:B------:R-:W-:-:S04]  /*0b90*/  LOP3.LUT R6, R25, 0xff, RZ, 0xc0, !PT ;  /* 0x000000ff19067812 */ /* 0x000fc800078ec0ff */
[----:B------:R-:W-:Y:S01]  /*0ba0*/  IADD3 R6, P0, PT, R6, UR6, RZ ;  /* 0x0000000606067c10 */ /* 0x000fe2000ff1e0ff */
[----:B---3--:R3:W-:Y:S04]  /*0bb0*/  STG.E.U8 desc[UR10][R4.64+0x5], R21 ;  /* 0x0000051504007986 */ /* 0x0087e8000c10110a */
[----:B------:R-:W4:Y:S01]  /*0bc0*/  LDG.E.U8 R23, desc[UR10][R22.64] ;  /* 0x0000000a16177981 */ /* 0x000f22000c1e1100 */
[----:B------:R-:W-:Y:S01]  /*0bd0*/  IMAD.X R7, RZ, RZ, UR7, P0 ;  /* 0x00000007ff077e24 */ /* 0x000fe200080e06ff */
[----:B------:R-:W-:Y:S02]  /*0be0*/  IADD3 R8, P0, PT, R20, UR6, RZ ;  /* 0x0000000614087c10 */ /* 0x000fe4000ff1e0ff */
[----:B------:R-:W-:Y:S01]  /*0bf0*/  LOP3.LUT R29, R29, 0xff, RZ, 0xc0, !PT ;  /* 0x000000ff1d1d7812 */ /* 0x000fe200078ec0ff */
[----:B------:R-:W5:Y:S04]  /*0c00*/  LDG.E.U8 R20, desc[UR10][R4.64+0xc] ;  /* 0x00000c0a04147981 */ /* 0x000f68000c1e1100 */
[----:B----4-:R4:W-:Y:S04]  /*0c10*/  STG.E.U8 desc[UR10][R4.64+0x6], R23 ;  /* 0x0000061704007986 */ /* 0x0109e8000c10110a */
[----:B------:R-:W2:Y:S01]  /*0c20*/  LDG.E.U8 R25, desc[UR10][R6.64] ;  /* 0x0000000a06197981 */ /* 0x000ea2000c1e1100 */
[----:B------:R-:W-:Y:S01]  /*0c30*/  IMAD.X R9, RZ, RZ, UR7, P0 ;  /* 0x00000007ff097e24 */ /* 0x000fe200080e06ff */
[----:B------:R-:W-:-:S02]  /*0c40*/  IADD3 R28, P0, PT, R29, UR6, RZ ;  /* 0x000000061d1c7c10 */ /* 0x000fc4000ff1e0ff */
[----:B--2---:R2:W-:Y:S04]  /*0c50*/  STG.E.U8 desc[UR10][R4.64+0x7], R25 ;  /* 0x0000071904007986 */ /* 0x0045e8000c10110a */
[----:B------:R-:W3:Y:S01]  /*0c60*/  LDG.E.U8 R27, desc[UR10][R8.64] ;  /* 0x0000000a081b7981 */ /* 0x000ee2000c1e1100 */
[----:B------:R-:W-:Y:S01]  /*0c70*/  IMAD.X R29, RZ, RZ, UR7, P0 ;  /* 0x00000007ff1d7e24 */ /* 0x000fe200080e06ff */
[----:B------:R-:W-:-:S04]  /*0c80*/  LOP3.LUT R12, R12, 0xff, RZ, 0xc0, !PT ;  /* 0x000000ff0c0c7812 */ /* 0x000fc800078ec0ff */
[----:B------:R-:W-:Y:S01]  /*0c90*/  IADD3 R6, P0, PT, R12, UR6, RZ ;  /* 0x000000060c067c10 */ /* 0x000fe2000ff1e0ff */
[----:B---3--:R3:W-:Y:S04]  /*0ca0*/  STG.E.U8 desc[UR10][R4.64+0x8], R27 ;  /* 0x0000081b04007986 */ /* 0x0087e8000c10110a */
[----:B------:R-:W5:Y:S01]  /*0cb0*/  LDG.E.U8 R29, desc[UR10][R28.64] ;  /* 0x0000000a1c1d7981 */ /* 0x000f62000c1e1100 */
[----:B------:R-:W-:Y:S01]  /*0cc0*/  IMAD.X R7, RZ, RZ, UR7, P0 ;  /* 0x00000007ff077e24 */ /* 0x000fe200080e06ff */
[----:B------:R-:W-:-:S04]  /*0cd0*/  LOP3.LUT R8, R16, 0xff, RZ, 0xc0, !PT ;  /* 0x000000ff10087812 */ /* 0x000fc800078ec0ff */
[----:B------:R-:W-:Y:S01]  /*0ce0*/  IADD3 R8, P0, PT, R8, UR6, RZ ;  /* 0x0000000608087c10 */ /* 0x000fe2000ff1e0ff */
[----:B-----5:R5:W-:Y:S04]  /*0cf0*/  STG.E.U8 desc[UR10][R4.64+0x9], R29 ;  /* 0x0000091d04007986 */ /* 0x020be8000c10110a */
[----:B------:R-:W4:Y:S01]  /*0d00*/  LDG.E.U8 R12, desc[UR10][R6.64] ;  /* 0x0000000a060c7981 */ /* 0x000f22000c1e1100 */
[----:B------:R-:W-:-:S03]  /*0d10*/  IMAD.X R9, RZ, RZ, UR7, P0 ;  /* 0x00000007ff097e24 */ /* 0x000fc600080e06ff */
[----:B----4-:R-:W-:Y:S04]  /*0d20*/  STG.E.U8 desc[UR10][R4.64+0xa], R12 ;  /* 0x00000a0c04007986 */ /* 0x010fe8000c10110a */
[----:B------:R-:W4:Y:S01]  /*0d30*/  LDG.E.U8 R16, desc[UR10][R8.64] ;  /* 0x0000000a08107981 */ /* 0x000f22000c1e1100 */
[----:B------:R-:W-:-:S05]  /*0d40*/  IADD3 R6, P0, PT, R20, UR6, RZ ;  /* 0x0000000614067c10 */ /* 0x000fca000ff1e0ff */
[----:B------:R-:W-:Y:S01]  /*0d50*/  IMAD.X R7, RZ, RZ, UR7, P0 ;  /* 0x00000007ff077e24 */ /* 0x000fe200080e06ff */
[----:B------:R-:W-:Y:S01]  /*0d60*/  LOP3.LUT R18, R18, 0xff, RZ, 0xc0, !PT ;  /* 0x000000ff12127812 */ /* 0x000fe200078ec0ff */
        /* <DEDUP_REMOVED lines=9> */
[----:B------:R-:W-:Y:S01]  /*0e00*/  ULEA UR4, UP0, UR8, UR4, 0x4 ;  /* 0x0000000408047291 */ /* 0x000fe2000f8020ff */
[----:B----4-:R-:W-:Y:S04]  /*0e10*/  STG.E.U8 desc[UR10][R4.64+0xd], R18 ;  /* 0x00000d1204007986 */ /* 0x010fe8000c10110a */
[----:B------:R4:W2:Y:S01]  /*0e20*/  LDG.E.U8 R14, desc[UR10][R6.64] ;  /* 0x0000000a060e7981 */ /* 0x0008a2000c1e1100 */
[----:B------:R-:W-:Y:S01]  /*0e30*/  UIADD3.X UR5, UPT, UPT, URZ, UR5, URZ, UP0, !UPT ;  /* 0x00000005ff057290 */ /* 0x000fe200087fe4ff */
[----:B----4-:R-:W-:-:S05]  /*0e40*/  IMAD.U32 R6, RZ, RZ, UR4 ;  /* 0x00000004ff067e24 */ /* 0x010fca000f8e00ff */
[----:B------:R-:W-:Y:S01]  /*0e50*/  IMAD.U32 R7, RZ, RZ, UR5 ;  /* 0x00000005ff077e24 */ /* 0x000fe2000f8e00ff */
[----:B--2---:R-:W-:Y:S04]  /*0e60*/  STG.E.U8 desc[UR10][R4.64+0xe], R14 ;  /* 0x00000e0e04007986 */ /* 0x004fe8000c10110a */
[----:B------:R-:W0:Y:S01]  /*0e70*/  LDG.E.U8 R22, desc[UR10][R6.64] ;  /* 0x0000000a06167981 */ /* 0x000e22000c1e1100 */
[----:B------:R-:W-:-:S04]  /*0e80*/  LOP3.LUT R8, R10, 0xff, RZ, 0xc0, !PT ;  /* 0x000000ff0a087812 */ /* 0x000fc800078ec0ff */
[----:B------:R-:W-:-:S05]  /*0e90*/  IADD3 R8, P0, PT, R8, UR6, RZ ;  /* 0x0000000608087c10 */ /* 0x000fca000ff1e0ff */
[----:B------:R-:W-:-:S05]  /*0ea0*/  IMAD.X R9, RZ, RZ, UR7, P0 ;  /* 0x00000007ff097e24 */ /* 0x000fca00080e06ff */
[----:B------:R2:W4:Y:S01]  /*0eb0*/  LDG.E.U8 R8, desc[UR10][R8.64] ;  /* 0x0000000a08087981 */ /* 0x000522000c1e1100 */
        /* <DEDUP_REMOVED lines=8> */
[----:B------:R-:W5:Y:S02]  /*0f40*/  LDG.E.U8 R10, desc[UR10][R6.64+0x3] ;  /* 0x0000030a060a7981 */ /* 0x000f64000c1e1100 */
[----:B-----5:R-:W-:-:S05]  /*0f50*/  LOP3.LUT R17, R17, R10, RZ, 0x3c, !PT ;  /* 0x0000000a11117212 */ /* 0x020fca00078e3cff */
[----:B------:R5:W-:Y:S04]  /*0f60*/  STG.E.U8 desc[UR10][R4.64+0x3], R17 ;  /* 0x0000031104007986 */ /* 0x000be8000c10110a */
[----:B------:R-:W2:Y:S02]  /*0f70*/  LDG.E.U8 R10, desc[UR10][R6.64+0x4] ;  /* 0x0000040a060a7981 */ /* 0x000ea4000c1e1100 */
[----:B--2---:R-:W-:-:S05]  /*0f80*/  LOP3.LUT R19, R19, R10, RZ, 0x3c, !PT ;  /* 0x0000000a13137212 */ /* 0x004fca00078e3cff */
[----:B------:R-:W-:Y:S04]  /*0f90*/  STG.E.U8 desc[UR10][R4.64+0x4], R19 ;  /* 0x0000041304007986 */ /* 0x000fe8000c10110a */
        /* <DEDUP_REMOVED lines=17> */
[----:B------:R2:W-:Y:S04]  /*10b0*/  STG.E.U8 desc[UR10][R4.64+0xa], R9 ;  /* 0x00000a0904007986 */ /* 0x0005e8000c10110a */
[----:B0-----:R-:W4:Y:S02]  /*10c0*/  LDG.E.U8 R11, desc[UR10][R6.64+0xb] ;  /* 0x00000b0a060b7981 */ /* 0x001f24000c1e1100 */
[----:B----4-:R-:W-:-:S05]  /*10d0*/  LOP3.LUT R11, R16, R11, RZ, 0x3c, !PT ;  /* 0x0000000b100b7212 */ /* 0x010fca00078e3cff */
[----:B------:R-:W-:Y:S04]  /*10e0*/  STG.E.U8 desc[UR10][R4.64+0xb], R11 ;  /* 0x00000b0b04007986 */ /* 0x000fe8000c10110a */
[----:B-1----:R-:W4:Y:S02]  /*10f0*/  LDG.E.U8 R13, desc[UR10][R6.64+0xc] ;  /* 0x00000c0a060d7981 */ /* 0x002f24000c1e1100 */
[----:B----4-:R-:W-:-:S05]  /*1100*/  LOP3.LUT R13, R20, R13, RZ, 0x3c, !PT ;  /* 0x0000000d140d7212 */ /* 0x010fca00078e3cff */
[----:B------:R0:W-:Y:S04]  /*1110*/  STG.E.U8 desc[UR10][R4.64+0xc], R13 ;  /* 0x00000c0d04007986 */ /* 0x0001e8000c10110a */
[----:B---3--:R-:W3:Y:S02]  /*1120*/  LDG.E.U8 R15, desc[UR10][R6.64+0xd] ;  /* 0x00000d0a060f7981 */ /* 0x008ee4000c1e1100 */
[----:B---3--:R-:W-:-:S05]  /*1130*/  LOP3.LUT R15, R18, R15, RZ, 0x3c, !PT ;  /* 0x0000000f120f7212 */ /* 0x008fca00078e3cff */
[----:B------:R1:W-:Y:S04]  /*1140*/  STG.E.U8 desc[UR10][R4.64+0xd], R15 ;  /* 0x00000d0f04007986 */ /* 0x0003e8000c10110a */
[----:B-----5:R-:W3:Y:S02]  /*1150*/  LDG.E.U8 R17, desc[UR10][R6.64+0xe] ;  /* 0x00000e0a06117981 */ /* 0x020ee4000c1e1100 */
[----:B---3--:R-:W-:-:S05]  /*1160*/  LOP3.LUT R17, R14, R17, RZ, 0x3c, !PT ;  /* 0x000000110e117212 */ /* 0x008fca00078e3cff */
[----:B------:R1:W-:Y:S04]  /*1170*/  STG.E.U8 desc[UR10][R4.64+0xe], R17 ;  /* 0x00000e1104007986 */ /* 0x0003e8000c10110a */
[----:B--2---:R-:W2:Y:S01]  /*1180*/  LDG.E.U8 R9, desc[UR10][R6.64+0xf] ;  /* 0x00000f0a06097981 */ /* 0x004ea2000c1e1100 */
[----:B------:R-:W-:Y:S01]  /*1190*/  UIADD3 UR8, UPT, UPT, UR8, -0x1, URZ ;  /* 0xffffffff08087890 */ /* 0x000fe2000fffe0ff */
[----:B------:R-:W-:-:S03]  /*11a0*/  UMOV UR4, URZ ;  /* 0x000000ff00047c82 */ /* 0x000fc60008000000 */
[----:B------:R-:W-:Y:S01]  /*11b0*/  UISETP.NE.AND UP1, UPT, UR8, URZ, UPT ;  /* 0x000000ff0800728c */ /* 0x000fe2000bf25270 */
[----:B--2---:R-:W-:-:S05]  /*11c0*/  LOP3.LUT R9, R8, R9, RZ, 0x3c, !PT ;  /* 0x0000000908097212 */ /* 0x004fca00078e3cff */
[----:B------:R1:W-:Y:S01]  /*11d0*/  STG.E.U8 desc[UR10][R4.64+0xf], R9 ;  /* 0x00000f0904007986 */ /* 0x0003e2000c10110a */
[----:B------:R-:W-:-:S05]  /*11e0*/  IADD3 R8, P0, PT, R4, 0x1, RZ ;  /* 0x0000000104087810 */ /* 0x000fca0007f1e0ff */
[----:B0-----:R-:W-:-:S08]  /*11f0*/  IMAD.X R13, RZ, RZ, R5, P0 ;  /* 0x000000ffff0d7224 */ /* 0x001fd000000e0605 */
.L_x_0:
[----:B0-----:R-:W-:Y:S02]  /*1200*/  IMAD.MOV.U32 R6, RZ, RZ, R8 ;  /* 0x000000ffff067224 */ /* 0x001fe400078e0008 */
[----:B------:R-:W-:-:S05]  /*1210*/  IMAD.MOV.U32 R7, RZ, RZ, R13 ;  /* 0x000000ffff077224 */ /* 0x000fca00078e000d */
[----:B------:R-:W2:Y:S04]  /*1220*/  LDG.E.S8 R11, desc[UR10][R6.64+-0x1] ;  /* 0xffffff0a060b7981 */ /* 0x000ea8000c1e1300 */
[----:B------:R-:W3:Y:S04]  /*1230*/  LDG.E.S8 R8, desc[UR10][R6.64] ;  /* 0x0000000a06087981 */ /* 0x000ee8000c1e1300 */
[----:B-1----:R-:W4:Y:S04]  /*1240*/  LDG.E.S8 R9, desc[UR10][R6.64+0x1] ;  /* 0x0000010a06097981 */ /* 0x002f28000c1e1300 */
[----:B------:R-:W5:Y:S01]  /*1250*/  LDG.E.S8 R10, desc[UR10][R6.64+0x2] ;  /* 0x0000020a060a7981 */ /* 0x000f62000c1e1300 */
[----:B------:R-:W-:-:S04]  /*1260*/  UIADD3 UR4, UPT, UPT, UR4, 0x1, URZ ;  /* 0x0000000104047890 */ /* 0x000fc8000fffe0ff */
[----:B------:R-:W-:Y:S01]  /*1270*/  UISETP.NE.AND UP0, UPT, UR4, 0x4, UPT ;  /* 0x000000040400788c */ /* 0x000fe2000bf05270 */
[C---:B--2---:R-:W-:Y:S01]  /*1280*/  LOP3.LUT R13, R11.reuse, 0xffff, RZ, 0xc0, !PT ;  /* 0x0000ffff0b0d7812 */ /* 0x044fe200078ec0ff */
[----:B------:R-:W-:-:S03]  /*1290*/  IMAD.SHL.U32 R12, R11, 0x2, RZ ;  /* 0x000000020b0c7824 */ /* 0x000fc600078e00ff */
[----:B------:R-:W-:Y:S01]  /*12a0*/  SHF.R.U32.HI R13, RZ, 0x7, R13 ;  /* 0x00000007ff0d7819 */ /* 0x000fe2000001160d */
[----:B---3--:R-:W-:Y:S01]  /*12b0*/  IMAD.SHL.U32 R17, R8, 0x2, RZ ;  /* 0x0000000208117824 */ /* 0x008fe200078e00ff */
[C---:B------:R-:W-:Y:S02]  /*12c0*/  PRMT R14, R12.reuse, 0x8880, RZ ;  /* 0x000088800c0e7816 */ /* 0x040fe400000000ff */
[----:B------:R-:W-:Y:S02]  /*12d0*/  LOP3.LUT R12, R12, 0x1b, R13, 0x78, !PT ;  /* 0x0000001b0c0c7812 */ /* 0x000fe400078e780d */
[----:B------:R-:W-:Y:S02]  /*12e0*/  LOP3.LUT R16, R8, 0xffff, RZ, 0xc0, !PT ;  /* 0x0000ffff08107812 */ /* 0x000fe400078ec0ff */
[----:B------:R-:W-:Y:S01]  /*12f0*/  PRMT R13, R14, 0x7710, RZ ;  /* 0x000077100e0d7816 */ /* 0x000fe200000000ff */
[----:B------:R-:W-:Y:S01]  /*1300*/  IMAD.SHL.U32 R14, R12, 0x2, RZ ;  /* 0x000000020c0e7824 */ /* 0x000fe200078e00ff */
[----:B------:R-:W-:-:S02]  /*1310*/  SHF.R.U32.HI R16, RZ, 0x7, R16 ;  /* 0x00000007ff107819 */ /* 0x000fc40000011610 */
[----:B------:R-:W-:Y:S02]  /*1320*/  SHF.R.U32.HI R15, RZ, 0x7, R13 ;  /* 0x00000007ff0f7819 */ /* 0x000fe4000001160d */
[C---:B------:R-:W-:Y:S02]  /*1330*/  PRMT R18, R14.reuse, 0x8880, RZ ;  /* 0x000088800e127816 */ /* 0x040fe400000000ff */
[----:B------:R-:W-:Y:S02]  /*1340*/  LOP3.LUT R13, R17, 0x1b, R16, 0x78, !PT ;  /* 0x0000001b110d7812 */ /* 0x000fe400078e7810 */
[----:B------:R-:W-:Y:S02]  /*1350*/  LOP3.LUT R14, R14, 0x1b, R15, 0x78, !PT ;  /* 0x0000001b0e0e7812 */ /* 0x000fe400078e780f */
[----:B------:R-:W-:Y:S01]  /*1360*/  PRMT R15, R18, 0x7710, RZ ;  /* 0x00007710120f7816 */ /* 0x000fe200000000ff */
[----:B------:R-:W-:Y:S01]  /*1370*/  IMAD.SHL.U32 R18, R13, 0x2, RZ ;  /* 0x000000020d127824 */ /* 0x000fe200078e00ff */
[----:B------:R-:W-:Y:S01]  /*1380*/  PRMT R17, R17, 0x8880, RZ ;  /* 0x0000888011117816 */ /* 0x000fe200000000ff */
[----:B------:R-:W-:Y:S01]  /*1390*/  IMAD.SHL.U32 R16, R14, 0x2, RZ ;  /* 0x000000020e107824 */ /* 0x000fe200078e00ff */
[----:B------:R-:W-:-:S02]  /*13a0*/  SHF.R.U32.HI R15, RZ, 0x7, R15 ;  /* 0x00000007ff0f7819 */ /* 0x000fc4000001160f */
[----:B------:R-:W-:Y:S02]  /*13b0*/  PRMT R19, R18, 0x8880, RZ ;  /* 0x0000888012137816 */ /* 0x000fe400000000ff */
[----:B------:R-:W-:Y:S02]  /*13c0*/  LOP3.LUT R22, R16, 0x1b, R15, 0x78, !PT ;  /* 0x0000001b10167812 */ /* 0x000fe400078e780f */
[----:B------:R-:W-:Y:S01]  /*13d0*/  PRMT R15, R17, 0x7710, RZ ;  /* 0x00007710110f7816 */ /* 0x000fe200000000ff */
[C---:B----4-:R-:W-:Y:S01]  /*13e0*/  IMAD.SHL.U32 R17, R9.reuse, 0x2, RZ ;  /* 0x0000000209117824 */ /* 0x050fe200078e00ff */
[----:B------:R-:W-:Y:S02]  /*13f0*/  LOP3.LUT R20, R9, 0xffff, RZ, 0xc0, !PT ;  /* 0x0000ffff09147812 */ /* 0x000fe400078ec0ff */
[----:B------:R-:W-:Y:S02]  /*1400*/  PRMT R16, R19, 0x7710, RZ ;  /* 0x0000771013107816 */ /* 0x000fe400000000ff */
[----:B------:R-:W-:-:S02]  /*1410*/  SHF.R.U32.HI R15, RZ, 0x7, R15 ;  /* 0x00000007ff0f7819 */ /* 0x000fc4000001160f */
[----:B------:R-:W-:Y:S02]  /*1420*/  SHF.R.U32.HI R20, RZ, 0x7, R20 ;  /* 0x00000007ff147819 */ /* 0x000fe40000011614 */
[----:B------:R-:W-:Y:S02]  /*1430*/  SHF.R.U32.HI R19, RZ, 0x7, R16 ;  /* 0x00000007ff137819 */ /* 0x000fe40000011610 */
[----:B------:R-:W-:Y:S02]  /*1440*/  LOP3.LUT R15, R18, 0x1b, R15, 0x78, !PT ;  /* 0x0000001b120f7812 */ /* 0x000fe400078e780f */
[----:B------:R-:W-:Y:S02]  /*1450*/  LOP3.LUT R16, R17, 0x1b, R20, 0x78, !PT ;  /* 0x0000001b11107812 */ /* 0x000fe400078e7814 */
[----:B------:R-:W-:Y:S01]  /*1460*/  LOP3.LUT R21, R22, 0x1b, R19, 0x78, !PT ;  /* 0x0000001b16157812 */ /* 0x000fe200078e7813 */
[----:B------:R-:W-:Y:S01]  /*1470*/  IMAD.SHL.U32 R20, R15, 0x2, RZ ;  /* 0x000000020f147824 */ /* 0x000fe200078e00ff */
[----:B-----5:R-:W-:Y:S01]  /*1480*/  LOP3.LUT R22, R10, 0xffff, RZ, 0xc0, !PT ;  /* 0x0000ffff0a167812 */ /* 0x020fe200078ec0ff */
[----:B------:R-:W-:Y:S01]  /*1490*/  IMAD.SHL.U32 R18, R16, 0x2, RZ ;  /* 0x0000000210127824 */ /* 0x000fe200078e00ff */
[----:B------:R-:W-:Y:S01]  /*14a0*/  PRMT R23, R17, 0x8880, RZ ;  /* 0x0000888011177816 */ /* 0x000fe200000000ff */
[----:B------:R-:W-:Y:S01]  /*14b0*/  IMAD.SHL.U32 R19, R10, 0x2, RZ ;  /* 0x000000020a137824 */ /* 0x000fe200078e00ff */
[----:B------:R-:W-:-:S02]  /*14c0*/  SHF.R.U32.HI R22, RZ, 0x7, R22 ;  /* 0x00000007ff167819 */ /* 0x000fc40000011616 */
[----:B------:R-:W-:Y:S02]  /*14d0*/  PRMT R24, R18, 0x8880, RZ ;  /* 0x0000888012187816 */ /* 0x000fe400000000ff */
[----:B------:R-:W-:Y:S02]  /*14e0*/  LOP3.LUT R20, R21, R20, RZ, 0x3c, !PT ;  /* 0x0000001415147212 */ /* 0x000fe400078e3cff */
[----:B------:R-:W-:Y:S02]  /*14f0*/  LOP3.LUT R17, R19, 0x1b, R22, 0x78, !PT ;  /* 0x0000001b13117812 */ /* 0x000fe400078e7816 */
[----:B------:R-:W-:Y:S02]  /*1500*/  PRMT R21, R23, 0x7710, RZ ;  /* 0x0000771017157816 */ /* 0x000fe400000000ff */
[----:B------:R-:W-:Y:S02]  /*1510*/  PRMT R22, R24, 0x7710, RZ ;  /* 0x0000771018167816 */ /* 0x000fe400000000ff */
[----:B------:R-:W-:Y:S01]  /*1520*/  PRMT R24, R19, 0x8880, RZ ;  /* 0x0000888013187816 */ /* 0x000fe200000000ff */
[----:B------:R-:W-:Y:S01]  /*1530*/  IMAD.SHL.U32 R19, R17, 0x2, RZ ;  /* 0x0000000211137824 */ /* 0x000fe200078e00ff */
[----:B------:R-:W-:-:S02]  /*1540*/  SHF.R.U32.HI R21, RZ, 0x7, R21 ;  /* 0x00000007ff157819 */ /* 0x000fc40000011615 */
[----:B------:R-:W-:Y:S02]  /*1550*/  SHF.R.U32.HI R23, RZ, 0x7, R22 ;  /* 0x00000007ff177819 */ /* 0x000fe40000011616 */
[----:B------:R-:W-:Y:S02]  /*1560*/  PRMT R22, R24, 0x7710, RZ ;  /* 0x0000771018167816 */ /* 0x000fe400000000ff */
[----:B------:R-:W-:Y:S02]  /*1570*/  LOP3.LUT R18, R18, 0x1b, R21, 0x78, !PT ;  /* 0x0000001b12127812 */ /* 0x000fe400078e7815 */
[----:B------:R-:W-:Y:S02]  /*1580*/  PRMT R24, R19, 0x8880, RZ ;  /* 0x0000888013187816 */ /* 0x000fe400000000ff */
[----:B------:R-:W-:Y:S01]  /*1590*/  LOP3.LUT R23, R20, 0x1b, R23, 0x78, !PT ;  /* 0x0000001b14177812 */ /* 0x000fe200078e7817 */
[----:B------:R-:W-:Y:S01]  /*15a0*/  IMAD.SHL.U32 R20, R18, 0x2, RZ ;  /* 0x0000000212147824 */ /* 0x000fe200078e00ff */
[----:B------:R-:W-:-:S02]  /*15b0*/  SHF.R.U32.HI R22, RZ, 0x7, R22 ;  /* 0x00000007ff167819 */ /* 0x000fc40000011616 */
[----:B------:R-:W-:Y:S02]  /*15c0*/  PRMT R21, R24, 0x7710, RZ ;  /* 0x0000771018157816 */ /* 0x000fe400000000ff */
[----:B------:R-:W-:Y:S02]  /*15d0*/  LOP3.LUT R19, R19, 0x1b, R22, 0x78, !PT ;  /* 0x0000001b13137812 */ /* 0x000fe400078e7816 */
[----:B------:R-:W-:Y:S02]  /*15e0*/  SHF.R.U32.HI R21, RZ, 0x7, R21 ;  /* 0x00000007ff157819 */ /* 0x000fe40000011615 */
[----:B------:R-:W-:Y:S01]  /*15f0*/  LOP3.LUT R22, R23, R20, RZ, 0x3c, !PT ;  /* 0x0000001417167212 */ /* 0x000fe200078e3cff */
[----:B------:R-:W-:-:S03]  /*1600*/  IMAD.SHL.U32 R20, R19, 0x2, RZ ;  /* 0x0000000213147824 */ /* 0x000fc600078e00ff */
[----:B------:R-:W-:-:S04]  /*1610*/  LOP3.LUT R21, R22, 0x1b, R21, 0x78, !PT ;  /* 0x0000001b16157812 */ /* 0x000fc800078e7815 */
[----:B------:R-:W-:-:S04]  /*1620*/  LOP3.LUT R20, R21, R20, RZ, 0x3c, !PT ;  /* 0x0000001415147212 */ /* 0x000fc800078e3cff */
[CC--:B------:R-:W-:Y:S02]  /*1630*/  LOP3.LUT R21, R9.reuse, R20.reuse, R8, 0x96, !PT ;  /* 0x0000001409157212 */ /* 0x0c0fe400078e9608 */
[-CC-:B------:R-:W-:Y:S02]  /*1640*/  LOP3.LUT R22, R9, R20.reuse, R11.reuse, 0x96, !PT ;  /* 0x0000001409167212 */ /* 0x180fe400078e960b */
[----:B------:R-:W-:Y:S02]  /*1650*/  LOP3.LUT R11, R8, R20, R11, 0x96, !PT ;  /* 0x00000014080b7212 */ /* 0x000fe400078e960b */
[--C-:B------:R-:W-:Y:S02]  /*1660*/  LOP3.LUT R21, R12, R21, R10.reuse, 0x96, !PT ;  /* 0x000000150c157212 */ /* 0x100fe400078e960a */
[--C-:B------:R-:W-:Y:S02]  /*1670*/  LOP3.LUT R22, R13, R22, R10.reuse, 0x96, !PT ;  /* 0x000000160d167212 */ /* 0x100fe400078e960a */
[----:B------:R-:W-:-:S02]  /*1680*/  LOP3.LUT R10, R16, R11, R10, 0x96, !PT ;  /* 0x0000000b100a7212 */ /* 0x000fc400078e960a */
[----:B------:R-:W-:Y:S02]  /*1690*/  LOP3.LUT R12, R12, R11, R9, 0x96, !PT ;  /* 0x0000000b0c0c7212 */ /* 0x000fe400078e9609 */
[----:B------:R-:W-:Y:S02]  /*16a0*/  LOP3.LUT R21, R14, R21, R13, 0x96, !PT ;  /* 0x000000150e157212 */ /* 0x000fe400078e960d */
[----:B------:R-:W-:Y:S02]  /*16b0*/  LOP3.LUT R22, R15, R22, R16, 0x96, !PT ;  /* 0x000000160f167212 */ /* 0x000fe400078e9610 */
[C---:B------:R-:W-:Y:S02]  /*16c0*/  LOP3.LUT R11, R17.reuse, R10, R14, 0x96, !PT ;  /* 0x0000000a110b7212 */ /* 0x040fe400078e960e */
[----:B------:R-:W-:Y:S02]  /*16d0*/  LOP3.LUT R12, R17, R12, R15, 0x96, !PT ;  /* 0x0000000c110c7212 */ /* 0x000fe400078e960f */
[----:B------:R-:W-:-:S02]  /*16e0*/  LOP3.LUT R21, R21, R18, RZ, 0x3c, !PT ;  /* 0x0000001215157212 */ /* 0x000fc400078e3cff */
[-C--:B------:R-:W-:Y:S02]  /*16f0*/  LOP3.LUT R9, R22, R19.reuse, RZ, 0x3c, !PT ;  /* 0x0000001316097212 */ /* 0x080fe400078e3cff */
[----:B------:R-:W-:Y:S01]  /*1700*/  LOP3.LUT R11, R11, R18, RZ, 0x3c, !PT ;  /* 0x000000120b0b7212 */ /* 0x000fe200078e3cff */
[----:B------:R0:W-:Y:S01]  /*1710*/  STG.E.U8 desc[UR10][R6.64+-0x1], R21 ;  /* 0xffffff1506007986 */ /* 0x0001e2000c10110a */
[----:B------:R-:W-:Y:S02]  /*1720*/  LOP3.LUT R19, R12, R19, RZ, 0x3c, !PT ;  /* 0x000000130c137212 */ /* 0x000fe400078e3cff */
[----:B------:R-:W-:Y:S01]  /*1730*/  IADD3 R8, P0, PT, R6, 0x4, RZ ;  /* 0x0000000406087810 */ /* 0x000fe20007f1e0ff */
[----:B------:R0:W-:Y:S04]  /*1740*/  STG.E.U8 desc[UR10][R6.64], R9 ;  /* 0x0000000906007986 */ /* 0x0001e8000c10110a */
[----:B------:R0:W-:Y:S01]  /*1750*/  STG.E.U8 desc[UR10][R6.64+0x1], R11 ;  /* 0x0000010b06007986 */ /* 0x0001e2000c10110a */
[----:B------:R-:W-:-:S03]  /*1760*/  IMAD.X R13, RZ, RZ, R7, P0 ;  /* 0x000000ffff0d7224 */ /* 0x000fc600000e0607 */
[----:B------:R0:W-:Y:S01]  /*1770*/  STG.E.U8 desc[UR10][R6.64+0x2], R19 ;  /* 0x0000021306007986 */ /* 0x0001e2000c10110a */
[----:B------:R-:W-:Y:S05]  /*1780*/  BRA.U UP0, `(.L_x_0) ;  /* 0xfffffff9009c7547 */ /* 0x000fea000b83ffff */
[----:B------:R-:W-:Y:S05]  /*1790*/  BRA.U UP1, `(.L_x_1) ;  /* 0xfffffff101087547 */ /* 0x000fea000b83ffff */
[----:B0-----:R-:W2:Y:S01]  /*17a0*/  LDG.E.U8 R6, desc[UR10][R4.64] ;  /* 0x0000000a04067981 */ /* 0x001ea2000c1e1100 */
[----:B------:R-:W2:Y:S03]  /*17b0*/  LDCU.64 UR4, c[0x3][0x8] ;  /* 0x00c00100ff0477ac */ /* 0x000ea60008000a00 */
        /* <DEDUP_REMOVED lines=12> */
[----:B--2---:R-:W-:-:S05]  /*1880*/  IADD3 R6, P0, PT, R6, UR4, RZ ;  /* 0x0000000406067c10 */ /* 0x004fca000ff1e0ff */
[----:B------:R-:W-:Y:S01]  /*1890*/  IMAD.X R7, RZ, RZ, UR5, P0 ;  /* 0x00000005ff077e24 */ /* 0x000fe200080e06ff */
[----:B---3--:R-:W-:Y:S04]  /*18a0*/  STG.E.U8 desc[UR10][R4.64+0xd], R12 ;  /* 0x00000d0c04007986 */ /* 0x008fe8000c10110a */
[----:B----4-:R-:W-:Y:S04]  /*18b0*/  STG.E.U8 desc[UR10][R4.64+0x9], R27 ;  /* 0x0000091b04007986 */ /* 0x010fe8000c10110a */
[----:B-----5:R-:W-:Y:S04]  /*18c0*/  STG.E.U8 desc[UR10][R4.64+0x5], R19 ;  /* 0x0000051304007986 */ /* 0x020fe8000c10110a */
[----:B------:R0:W-:Y:S04]  /*18d0*/  STG.E.U8 desc[UR10][R4.64+0x1], R11 ;  /* 0x0000010b04007986 */ /* 0x0001e8000c10110a */
[----:B------:R1:W-:Y:S04]  /*18e0*/  STG.E.U8 desc[UR10][R4.64+0x2], R13 ;  /* 0x0000020d04007986 */ /* 0x0003e8000c10110a */
[----:B------:R-:W-:Y:S04]  /*18f0*/  STG.E.U8 desc[UR10][R4.64+0xa], R10 ;  /* 0x00000a0a04007986 */ /* 0x000fe8000c10110a */
[----:B------:R-:W-:Y:S04]  /*1900*/  STG.E.U8 desc[UR10][R4.64+0x6], R21 ;  /* 0x0000061504007986 */ /* 0x000fe8000c10110a */
[----:B------:R-:W-:Y:S04]  /*1910*/  STG.E.U8 desc[UR10][R4.64+0xe], R8 ;  /* 0x00000e0804007986 */ /* 0x000fe8000c10110a */
[----:B------:R2:W-:Y:S04]  /*1920*/  STG.E.U8 desc[UR10][R4.64+0x3], R15 ;  /* 0x0000030f04007986 */ /* 0x0005e8000c10110a */
[----:B------:R3:W-:Y:S04]  /*1930*/  STG.E.U8 desc[UR10][R4.64+0x7], R23 ;  /* 0x0000071704007986 */ /* 0x0007e8000c10110a */
[----:B------:R4:W-:Y:S04]  /*1940*/  STG.E.U8 desc[UR10][R4.64+0xb], R29 ;  /* 0x00000b1d04007986 */ /* 0x0009e8000c10110a */
[----:B------:R5:W-:Y:S04]  /*1950*/  STG.E.U8 desc[UR10][R4.64+0xf], R0 ;  /* 0x00000f0004007986 */ /* 0x000be8000c10110a */
[----:B------:R-:W2:Y:S01]  /*1960*/  LDG.E.U8 R9, desc[UR10][R6.64] ;  /* 0x0000000a06097981 */ /* 0x000ea2000c1e1100 */
[----:B0-----:R-:W-:-:S04]  /*1970*/  LOP3.LUT R11, R11, 0xff, RZ, 0xc0, !PT ;  /* 0x000000ff0b0b7812 */ /* 0x001fc800078ec0ff */
[----:B------:R-:W-:-:S05]  /*1980*/  IADD3 R16, P0, PT, R11, UR4, RZ ;  /* 0x000000040b107c10 */ /* 0x000fca000ff1e0ff */
[----:B------:R-:W-:Y:S01]  /*1990*/  IMAD.X R17, RZ, RZ, UR5, P0 ;  /* 0x00000005ff117e24 */ /* 0x000fe200080e06ff */
[----:B-1----:R-:W-:Y:S01]  /*19a0*/  LOP3.LUT R13, R13, 0xff, RZ, 0xc0, !PT ;  /* 0x000000ff0d0d7812 */ /* 0x002fe200078ec0ff */
[----:B------:R-:W3:Y:S04]  /*19b0*/  LDG.E.U8 R6, desc[UR10][R4.64+0x4] ;  /* 0x0000040a04067981 */ /* 0x000ee8000c1e1100 */
[----:B--2---:R0:W-:Y:S04]  /*19c0*/  STG.E.U8 desc[UR10][R4.64], R9 ;  /* 0x0000000904007986 */ /* 0x0041e8000c10110a */
[----:B------:R-:W2:Y:S01]  /*19d0*/  LDG.E.U8 R11, desc[UR10][R16.64] ;  /* 0x0000000a100b7981 */ /* 0x000ea2000c1e1100 */
[----:B------:R-:W-:-:S05]  /*19e0*/  IADD3 R24, P0, PT, R13, UR4, RZ ;  /* 0x000000040d187c10 */ /* 0x000fca000ff1e0ff */
[----:B------:R-:W-:Y:S01]  /*19f0*/  IMAD.X R25, RZ, RZ, UR5, P0 ;  /* 0x00000005ff197e24 */ /* 0x000fe200080e06ff */
[----:B------:R-:W-:Y:S02]  /*1a00*/  LOP3.LUT R15, R15, 0xff, RZ, 0xc0, !PT ;  /* 0x000000ff0f0f7812 */ /* 0x000fe400078ec0ff */
[----:B------:R-:W-:Y:S01]  /*1a10*/  LOP3.LUT R19, R19, 0xff, RZ, 0xc0, !PT ;  /* 0x000000ff13137812 */ /* 0x000fe200078ec0ff */
[----:B------:R-:W5:Y:S04]  /*1a20*/  LDG.E.U8 R16, desc[UR10][R4.64+0xc] ;  /* 0x00000c0a04107981 */ /* 0x000f68000c1e1100 */
[----:B--2---:R1:W-:Y:S04]  /*1a30*/  STG.E.U8 desc[UR10][R4.64+0x1], R11 ;  /* 0x0000010b04007986 */ /* 0x0043e8000c10110a */
[----:B------:R-:W2:Y:S01]  /*1a40*/  LDG.E.U8 R13, desc[UR10][R24.64] ;  /* 0x0000000a180d7981 */ /* 0x000ea2000c1e1100 */
[----:B------:R-:W-:-:S05]  /*1a50*/  IADD3 R14, P0, PT, R15, UR4, RZ ;  /* 0x000000040f0e7c10 */ /* 0x000fca000ff1e0ff */
[----:B------:R-:W-:Y:S01]  /*1a60*/  IMAD.X R15, RZ, RZ, UR5, P0 ;  /* 0x00000005ff0f7e24 */ /* 0x000fe200080e06ff */
[----:B---3--:R-:W-:Y:S02]  /*1a70*/  IADD3 R6, P0, PT, R6, UR4, RZ ;  /* 0x0000000406067c10 */ /* 0x008fe4000ff1e0ff */
[----:B------:R-:W-:Y:S01]  /*1a80*/  LOP3.LUT R21, R21, 0xff, RZ, 0xc0, !PT ;  /* 0x000000ff15157812 */ /* 0x000fe200078ec0ff */
[----:B------:R-:W3:Y:S04]  /*1a90*/  LDG.E.U8 R24, desc[UR10][R4.64+0x8] ;  /* 0x0000080a04187981 */ /* 0x000ee8000c1e1100 */
[----:B--2---:R2:W-:Y:S04]  /*1aa0*/  STG.E.U8 desc[UR10][R4.64+0x2], R13 ;  /* 0x0000020d04007986 */ /* 0x0045e8000c10110a */
[----:B------:R-:W4:Y:S01]  /*1ab0*/  LDG.E.U8 R15, desc[UR10][R14.64] ;  /* 0x0000000a0e0f7981 */ /* 0x000f22000c1e1100 */
[----:B------:R-:W-:Y:S01]  /*1ac0*/  IMAD.X R7, RZ, RZ, UR5, P0 ;  /* 0x00000005ff077e24 */ /* 0x000fe200080e06ff */
[----:B------:R-:W-:-:S02]  /*1ad0*/  IADD3 R18, P0, PT, R19, UR4, RZ ;  /* 0x0000000413127c10 */ /* 0x000fc4000ff1e0ff */
[----:B----4-:R4:W-:Y:S04]  /*1ae0*/  STG.E.U8 desc[UR10][R4.64+0x3], R15 ;  /* 0x0000030f04007986 */ /* 0x0109e8000c10110a */
[----:B------:R-:W5:Y:S01]  /*1af0*/  LDG.E.U8 R17, desc[UR10][R6.64] ;  /* 0x0000000a06117981 */ /* 0x000f62000c1e1100 */
[----:B------:R-:W-:Y:S01]  /*1b00*/  IMAD.X R19, RZ, RZ, UR5, P0 ;  /* 0x00000005ff137e24 */ /* 0x000fe200080e06ff */
[----:B------:R-:W-:Y:S02]  /*1b10*/  IADD3 R20, P0, PT, R21, UR4, RZ ;  /* 0x0000000415147c10 */ /* 0x000fe4000ff1e0ff */
[----:B-----5:R5:W-:Y:S04]  /*1b20*/  STG.E.U8 desc[UR10][R4.64+0x4], R17 ;  /* 0x0000041104007986 */ /* 0x020be8000c10110a */
[----:B------:R-:W3:Y:S01]  /*1b30*/  LDG.E.U8 R19, desc[UR10][R18.64] ;  /* 0x0000000a12137981 */ /* 0x000ee2000c1e1100 */
[----:B------:R-:W-:Y:S01]  /*1b40*/  IMAD.X R21, RZ, RZ, UR5, P0 ;  /* 0x00000005ff157e24 */ /* 0x000fe200080e06ff */
[----:B------:R-:W-:-:S04]  /*1b50*/  LOP3.LUT R6, R23, 0xff, RZ, 0xc0, !PT ;  /* 0x000000ff17067812 */ /* 0x000fc800078ec0ff */
[----:B------:R-:W-:Y:S01]  /*1b60*/  IADD3 R6, P0, PT, R6, UR4, RZ ;  /* 0x0000000406067c10 */ /* 0x000fe2000ff1e0ff */
[----:B---3--:R3:W-:Y:S04]  /*1b70*/  STG.E.U8 desc[UR10][R4.64+0x5], R19 ;  /* 0x0000051304007986 */ /* 0x0087e8000c10110a */
[----:B------:R-:W2:Y:S01]  /*1b80*/  LDG.E.U8 R21, desc[UR10][R20.64] ;  /* 0x0000000a14157981 */ /* 0x000ea2000c1e1100 */
[----:B------:R-:W-:Y:S01]  /*1b90*/  IMAD.X R7, RZ, RZ, UR5, P0 ;  /* 0x00000005ff077e24 */ /* 0x000fe200080e06ff */
[----:B------:R-:W-:Y:S02]  /*1ba0*/  IADD3 R24, P0, PT, R24, UR4, RZ ;  /* 0x0000000418187c10 */ /* 0x000fe4000ff1e0ff */
[----:B--2---:R2:W-:Y:S04]  /*1bb0*/  STG.E.U8 desc[UR10][R4.64+0x6], R21 ;  /* 0x0000061504007986 */ /* 0x0045e8000c10110a */
[----:B------:R-:W4:Y:S01]  /*1bc0*/  LDG.E.U8 R23, desc[UR10][R6.64] ;  /* 0x0000000a06177981 */ /* 0x000f22000c1e1100 */
[----:B------:R-:W-:Y:S01]  /*1bd0*/  IMAD.X R25, RZ, RZ, UR5, P0 ;  /* 0x00000005ff197e24 */ /* 0x000fe200080e06ff */
[----:B------:R-:W-:-:S04]  /*1be0*/  LOP3.LUT R27, R27, 0xff, RZ, 0xc0, !PT ;  /* 0x000000ff1b1b7812 */ /* 0x000fc800078ec0ff */
[----:B------:R-:W-:Y:S01]  /*1bf0*/  IADD3 R26, P0, PT, R27, UR4, RZ ;  /* 0x000000041b1a7c10 */ /* 0x000fe2000ff1e0ff */
[----:B----4-:R4:W-:Y:S04]  /*1c00*/  STG.E.U8 desc[UR10][R4.64+0x7], R23 ;  /* 0x0000071704007986 */ /* 0x0109e8000c10110a */
[----:B------:R-:W5:Y:S01]  /*1c10*/  LDG.E.U8 R25, desc[UR10][R24.64] ;  /* 0x0000000a18197981 */ /* 0x000f62000c1e1100 */
[----:B------:R-:W-:Y:S01]  /*1c20*/  IMAD.X R27, RZ, RZ, UR5, P0 ;  /* 0x00000005ff1b7e24 */ /* 0x000fe200080e06ff */
[----:B------:R-:W-:-:S04]  /*1c30*/  LOP3.LUT R10, R10, 0xff, RZ, 0xc0, !PT ;  /* 0x000000ff0a0a7812 */ /* 0x000fc800078ec0ff */
[----:B------:R-:W-:Y:S01]  /*1c40*/  IADD3 R6, P0, PT, R10, UR4, RZ ;  /* 0x000000040a067c10 */ /* 0x000fe2000ff1e0ff */
[----:B-----5:R5:W-:Y:S04]  /*1c50*/  STG.E.U8 desc[UR10][R4.64+0x8], R25 ;  /* 0x0000081904007986 */ /* 0x020be8000c10110a */
[----:B------:R-:W3:Y:S01]  /*1c60*/  LDG.E.U8 R27, desc[UR10][R26.64] ;  /* 0x0000000a1a1b7981 */ /* 0x000ee2000c1e1100 */
[----:B------:R-:W-:Y:S01]  /*1c70*/  IMAD.X R7, RZ, RZ, UR5, P0 ;  /* 0x00000005ff077e24 */ /* 0x000fe200080e06ff */
[----:B------:R-:W-:-:S04]  /*1c80*/  LOP3.LUT R29, R29, 0xff, RZ, 0xc0, !PT ;  /* 0x000000ff1d1d7812 */ /* 0x000fc800078ec0ff */
[----:B------:R-:W-:Y:S01]  /*1c90*/  IADD3 R28, P0, PT, R29, UR4, RZ ;  /* 0x000000041d1c7c10 */ /* 0x000fe2000ff1e0ff */
[----:B---3--:R3:W-:Y:S04]  /*1ca0*/  STG.E.U8 desc[UR10][R4.64+0x9], R27 ;  /* 0x0000091b04007986 */ /* 0x0087e8000c10110a */
[----:B------:R-:W2:Y:S01]  /*1cb0*/  LDG.E.U8 R10, desc[UR10][R6.64] ;  /* 0x0000000a060a7981 */ /* 0x000ea2000c1e1100 */
[----:B------:R-:W-:-:S03]  /*1cc0*/  IMAD.X R29, RZ, RZ, UR5, P0 ;  /* 0x00000005ff1d7e24 */ /* 0x000fc600080e06ff */
[----:B--2---:R2:W-:Y:S04]  /*1cd0*/  STG.E.U8 desc[UR10][R4.64+0xa], R10 ;  /* 0x00000a0a04007986 */ /* 0x0045e8000c10110a */
[----:B------:R-:W4:Y:S01]  /*1ce0*/  LDG.E.U8 R14, desc[UR10][R28.64] ;  /* 0x0000000a1c0e7981 */ /* 0x000f22000c1e1100 */
[----:B------:R-:W-:-:S05]  /*1cf0*/  IADD3 R6, P0, PT, R16, UR4, RZ ;  /* 0x0000000410067c10 */ /* 0x000fca000ff1e0ff */
[----:B------:R-:W-:Y:S01]  /*1d00*/  IMAD.X R7, RZ, RZ, UR5, P0 ;  /* 0x00000005ff077e24 */ /* 0x000fe200080e06ff */
[----:B------:R-:W-:Y:S01]  /*1d10*/  LOP3.LUT R12, R12, 0xff, RZ, 0xc0, !PT ;  /* 0x000000ff0c0c7812 */ /* 0x000fe200078ec0ff */
[----:B----4-:R4:W-:Y:S04]  /*1d20*/  STG.E.U8 desc[UR10][R4.64+0xb], R14 ;  /* 0x00000b0e04007986 */ /* 0x0109e8000c10110a */
[----:B------:R-:W5:Y:S01]  /*1d30*/  LDG.E.U8 R16, desc[UR10][R6.64] ;  /* 0x0000000a06107981 */ /* 0x000f62000c1e1100 */
[----:B------:R-:W-:-:S05]  /*1d40*/  IADD3 R28, P0, PT, R12, UR4, RZ ;  /* 0x000000040c1c7c10 */ /* 0x000fca000ff1e0ff */
[----:B------:R-:W-:Y:S01]  /*1d50*/  IMAD.X R29, RZ, RZ, UR5, P0 ;  /* 0x00000005ff1d7e24 */ /* 0x000fe200080e06ff */
[----:B------:R-:W-:Y:S01]  /*1d60*/  LOP3.LUT R8, R8, 0xff, RZ, 0xc0, !PT ;  /* 0x000000ff08087812 */ /* 0x000fe200078ec0ff */
[----:B-----5:R5:W-:Y:S04]  /*1d70*/  STG.E.U8 desc[UR10][R4.64+0xc], R16 ;  /* 0x00000c1004007986 */ /* 0x020be8000c10110a */
[----:B------:R0:W3:Y:S02]  /*1d80*/  LDG.E.U8 R12, desc[UR10][R28.64] ;  /* 0x0000000a1c0c7981 */ /* 0x0000e4000c1e1100 */
[----:B0-----:R-:W-:-:S05]  /*1d90*/  IADD3 R28, P0, PT, R8, UR4, RZ ;  /* 0x00000004081c7c10 */ /* 0x001fca000ff1e0ff */
[----:B------:R-:W-:Y:S01]  /*1da0*/  IMAD.X R29, RZ, RZ, UR5, P0 ;  /* 0x00000005ff1d7e24 */ /* 0x000fe200080e06ff */
[----:B------:R-:W0:Y:S01]  /*1db0*/  LDC.64 R6, c[0x0][0x390] ;  /* 0x0000e400ff067b82 */ /* 0x000e220000000a00 */
[----:B---3--:R3:W-:Y:S04]  /*1dc0*/  STG.E.U8 desc[UR10][R4.64+0xd], R12 ;  /* 0x00000d0c04007986 */ /* 0x0087e8000c10110a */
[----:B------:R-:W2:Y:S01]  /*1dd0*/  LDG.E.U8 R8, desc[UR10][R28.64] ;  /* 0x0000000a1c087981 */ /* 0x000ea2000c1e1100 */
[----:B------:R-:W-:-:S03]  /*1de0*/  LOP3.LUT R0, R0, 0xff, RZ, 0xc0, !PT ;  /* 0x000000ff00007812 */ /* 0x000fc600078ec0ff */
[----:B--2---:R2:W-:Y:S04]  /*1df0*/  STG.E.U8 desc[UR10][R4.64+0xe], R8 ;  /* 0x00000e0804007986 */ /* 0x0045e8000c10110a */
[----:B0-----:R-:W4:Y:S01]  /*1e00*/  LDG.E.U8 R18, desc[UR10][R6.64] ;  /* 0x0000000a06127981 */ /* 0x001f22000c1e1100 */
[----:B------:R-:W-:-:S05]  /*1e10*/  IADD3 R28, P0, PT, R0, UR4, RZ ;  /* 0x00000004001c7c10 */ /* 0x000fca000ff1e0ff */
[----:B------:R-:W-:-:S05]  /*1e20*/  IMAD.X R29, RZ, RZ, UR5, P0 ;  /* 0x00000005ff1d7e24 */ /* 0x000fca00080e06ff */
[----:B------:R0:W2:Y:S01]  /*1e30*/  LDG.E.U8 R0, desc[UR10][R28.64] ;  /* 0x0000000a1c007981 */ /* 0x0000a2000c1e1100 */
[----:B----4-:R-:W-:-:S05]  /*1e40*/  LOP3.LUT R9, R9, R18, RZ, 0x3c, !PT ;  /* 0x0000001209097212 */ /* 0x010fca00078e3cff */
[----:B------:R4:W-:Y:S04]  /*1e50*/  STG.E.U8 desc[UR10][R4.64], R9 ;  /* 0x0000000904007986 */ /* 0x0009e8000c10110a */
[----:B------:R-:W1:Y:S02]  /*1e60*/  LDG.E.U8 R18, desc[UR10][R6.64+0x1] ;  /* 0x0000010a06127981 */ /* 0x000e64000c1e1100 */
[----:B-1----:R-:W-:-:S05]  /*1e70*/  LOP3.LUT R11, R11, R18, RZ, 0x3c, !PT ;  /* 0x000000120b0b7212 */ /* 0x002fca00078e3cff */
[----:B------:R1:W-:Y:S04]  /*1e80*/  STG.E.U8 desc[UR10][R4.64+0x1], R11 ;  /* 0x0000010b04007986 */ /* 0x0003e8000c10110a */
[----:B------:R-:W5:Y:S02]  /*1e90*/  LDG.E.U8 R18, desc[UR10][R6.64+0x2] ;  /* 0x0000020a06127981 */ /* 0x000f64000c1e1100 */
[----:B-----5:R-:W-:-:S05]  /*1ea0*/  LOP3.LUT R13, R13, R18, RZ, 0x3c, !PT ;  /* 0x000000120d0d7212 */ /* 0x020fca00078e3cff */
[----:B------:R5:W-:Y:S04]  /*1eb0*/  STG.E.U8 desc[UR10][R4.64+0x2], R13 ;  /* 0x0000020d04007986 */ /* 0x000be8000c10110a */
[----:B------:R-:W3:Y:S02]  /*1ec0*/  LDG.E.U8 R18, desc[UR10][R6.64+0x3] ;  /* 0x0000030a06127981 */ /* 0x000ee4000c1e1100 */
[----:B---3--:R-:W-:-:S05]  /*1ed0*/  LOP3.LUT R15, R15, R18, RZ, 0x3c, !PT ;  /* 0x000000120f0f7212 */ /* 0x008fca00078e3cff */
[----:B------:R3:W-:Y:S04]  /*1ee0*/  STG.E.U8 desc[UR10][R4.64+0x3], R15 ;  /* 0x0000030f04007986 */ /* 0x0007e8000c10110a */
[----:B------:R-:W2:Y:S02]  /*1ef0*/  LDG.E.U8 R18, desc[UR10][R6.64+0x4] ;  /* 0x0000040a06127981 */ /* 0x000ea4000c1e1100 */
[----:B--2---:R-:W-:-:S05]  /*1f00*/  LOP3.LUT R17, R17, R18, RZ, 0x3c, !PT ;  /* 0x0000001211117212 */ /* 0x004fca00078e3cff */
[----:B------:R2:W-:Y:S04]  /*1f10*/  STG.E.U8 desc[UR10][R4.64+0x4], R17 ;  /* 0x0000041104007986 */ /* 0x0005e8000c10110a */
[----:B------:R-:W4:Y:S02]  /*1f20*/  LDG.E.U8 R18, desc[UR10][R6.64+0x5] ;  /* 0x0000050a06127981 */ /* 0x000f24000c1e1100 */
[----:B----4-:R-:W-:-:S05]  /*1f30*/  LOP3.LUT R19, R19, R18, RZ, 0x3c, !PT ;  /* 0x0000001213137212 */ /* 0x010fca00078e3cff */
        /* <DEDUP_REMOVED lines=13> */
[----:B------:R-:W0:Y:S02]  /*2010*/  LDG.E.U8 R29, desc[UR10][R6.64+0xa] ;  /* 0x00000a0a061d7981 */ /* 0x000e24000c1e1100 */
[----:B0-----:R-:W-:-:S05]  /*2020*/  LOP3.LUT R29, R10, R29, RZ, 0x3c, !PT ;  /* 0x0000001d0a1d7212 */ /* 0x001fca00078e3cff */
[----:B------:R0:W-:Y:S04]  /*2030*/  STG.E.U8 desc[UR10][R4.64+0xa], R29 ;  /* 0x00000a1d04007986 */ /* 0x0001e8000c10110a */
[----:B------:R-:W5:Y:S02]  /*2040*/  LDG.E.U8 R10, desc[UR10][R6.64+0xb] ;  /* 0x00000b0a060a7981 */ /* 0x000f64000c1e1100 */
[----:B-----5:R-:W-:-:S05]  /*2050*/  LOP3.LUT R14, R14, R10, RZ, 0x3c, !PT ;  /* 0x0000000a0e0e7212 */ /* 0x020fca00078e3cff */
[----:B------:R-:W-:Y:S04]  /*2060*/  STG.E.U8 desc[UR10][R4.64+0xb], R14 ;  /* 0x00000b0e04007986 */ /* 0x000fe8000c10110a */
        /* <DEDUP_REMOVED lines=14> */
[----:B------:R5:W-:Y:S04]  /*2150*/  STG.E.U8 desc[UR10][R4.64], R9 ;  /* 0x0000000904007986 */ /* 0x000be8000c10110a */
[----:B------:R-:W1:Y:S02]  /*2160*/  LDG.E.U8 R10, desc[UR10][R2.64+0x1] ;  /* 0x0000010a020a7981 */ /* 0x000e64000c1e1100 */
[----:B-1----:R-:W-:-:S05]  /*2170*/  LOP3.LUT R11, R11, R10, RZ, 0x3c, !PT ;  /* 0x0000000a0b0b7212 */ /* 0x002fca00078e3cff */
        /* <DEDUP_REMOVED lines=9> */
[----:B------:R-:W-:Y:S04]  /*2210*/  STG.E.U8 desc[UR10][R4.64+0x4], R17 ;  /* 0x0000041104007986 */ /* 0x000fe8000c10110a */
        /* <DEDUP_REMOVED lines=15> */
[----:B------:R-:W0:Y:S02]  /*2310*/  LDG.E.U8 R6, desc[UR10][R2.64+0xa] ;  /* 0x00000a0a02067981 */ /* 0x000e24000c1e1100 */
[----:B0-----:R-:W-:-:S05]  /*2320*/  LOP3.LUT R29, R29, R6, RZ, 0x3c, !PT ;  /* 0x000000061d1d7212 */ /* 0x001fca00078e3cff */
[----:B------:R-:W-:Y:S04]  /*2330*/  STG.E.U8 desc[UR10][R4.64+0xa], R29 ;  /* 0x00000a1d04007986 */ /* 0x000fe8000c10110a */
[----:B------:R-:W4:Y:S02]  /*2340*/  LDG.E.U8 R7, desc[UR10][R2.64+0xb] ;  /* 0x00000b0a02077981 */ /* 0x000f24000c1e1100 */
[----:B----4-:R-:W-:-:S05]  /*2350*/  LOP3.LUT R7, R14, R7, RZ, 0x3c, !PT ;  /* 0x000000070e077212 */ /* 0x010fca00078e3cff */
[----:B------:R-:W-:Y:S04]  /*2360*/  STG.E.U8 desc[UR10][R4.64+0xb], R7 ;  /* 0x00000b0704007986 */ /* 0x000fe8000c10110a */
[----:B-----5:R-:W4:Y:S02]  /*2370*/  LDG.E.U8 R9, desc[UR10][R2.64+0xc] ;  /* 0x00000c0a02097981 */ /* 0x020f24000c1e1100 */
[----:B----4-:R-:W-:-:S05]  /*2380*/  LOP3.LUT R9, R16, R9, RZ, 0x3c, !PT ;  /* 0x0000000910097212 */ /* 0x010fca00078e3cff */
[----:B------:R-:W-:Y:S04]  /*2390*/  STG.E.U8 desc[UR10][R4.64+0xc], R9 ;  /* 0x00000c0904007986 */ /* 0x000fe8000c10110a */
[----:B-1----:R-:W4:Y:S02]  /*23a0*/  LDG.E.U8 R11, desc[UR10][R2.64+0xd] ;  /* 0x00000d0a020b7981 */ /* 0x002f24000c1e1100 */
[----:B----4-:R-:W-:-:S05]  /*23b0*/  LOP3.LUT R11, R12, R11, RZ, 0x3c, !PT ;  /* 0x0000000b0c0b7212 */ /* 0x010fca00078e3cff */
[----:B------:R-:W-:Y:S04]  /*23c0*/  STG.E.U8 desc[UR10][R4.64+0xd], R11 ;  /* 0x00000d0b04007986 */ /* 0x000fe8000c10110a */
[----:B---3--:R-:W3:Y:S02]  /*23d0*/  LDG.E.U8 R13, desc[UR10][R2.64+0xe] ;  /* 0x00000e0a020d7981 */ /* 0x008ee4000c1e1100 */
[----:B---3--:R-:W-:-:S05]  /*23e0*/  LOP3.LUT R13, R8, R13, RZ, 0x3c, !PT ;  /* 0x0000000d080d7212 */ /* 0x008fca00078e3cff */
[----:B------:R-:W-:Y:S04]  /*23f0*/  STG.E.U8 desc[UR10][R4.64+0xe], R13 ;  /* 0x00000e0d04007986 */ /* 0x000fe8000c10110a */
[----:B--2---:R-:W2:Y:S02]  /*2400*/  LDG.E.U8 R15, desc[UR10][R2.64+0xf] ;  /* 0x00000f0a020f7981 */ /* 0x004ea4000c1e1100 */
[----:B--2---:R-:W-:-:S05]  /*2410*/  LOP3.LUT R15, R0, R15, RZ, 0x3c, !PT ;  /* 0x0000000f000f7212 */ /* 0x004fca00078e3cff */
[----:B------:R-:W-:Y:S01]  /*2420*/  STG.E.U8 desc[UR10][R4.64+0xf], R15 ;  /* 0x00000f0f04007986 */ /* 0x000fe2000c10110a */
[----:B------:R-:W-:Y:S05]  /*2430*/  EXIT ;  /* 0x000000000000794d */ /* 0x000fea0003800000 */
.L_x_2:
[----:B------:R-:W-:-:S00]  /*2440*/  BRA `(.L_x_2) ;  /* 0xfffffffc00fc7947 */ /* 0x000fc0000383ffff */
[----:B------:R-:W-:-:S00]  /*2450*/  NOP ;  /* 0x0000000000007918 */ /* 0x000fc00000000000 */
        /* <DEDUP_REMOVED lines=10> */
.L_x_5:


//--------------------- .text._Z4pencPPhS0_S_S_   --------------------------
	.section	.text._Z4pencPPhS0_S_S_,"ax",@progbits
	.align	128
        .global         _Z4pencPPhS0_S_S_
        .type           _Z4pencPPhS0_S_S_,@function
        .size           _Z4pencPPhS0_S_S_,(.L_x_6 - _Z4pencPPhS0_S_S_)
        .other          _Z4pencPPhS0_S_S_,@"STO_CUDA_ENTRY STV_DEFAULT"
_Z4pencPPhS0_S_S_:
.text._Z4pencPPhS0_S_S_:
[----:B------:R-:W-:Y:S01]  /*0000*/  LDC R1, c[0x0][0x37c] ;  /* 0x0000df00ff017b82 */ /* 0x000fe20000000800 */
[----:B------:R-:W0:Y:S07]  /*0010*/  S2R R17, SR_CTAID.X ;  /* 0x0000000000117919 */ /* 0x000e2e0000002500 */
[----:B------:R-:W0:Y:S01]  /*0020*/  LDC.64 R14, c[0x0][0x388] ;  /* 0x0000e200ff0e7b82 */ /* 0x000e220000000a00 */
[----:B------:R-:W1:Y:S01]  /*0030*/  LDCU.64 UR6, c[0x0][0x358] ;  /* 0x00006b00ff0677ac */ /* 0x000e620008000a00 */
[----:B------:R-:W2:Y:S06]  /*0040*/  LDCU.64 UR8, c[0x3][URZ] ;  /* 0x00c00000ff0877ac */ /* 0x000eac0008000a00 */
[----:B------:R-:W3:Y:S01]  /*0050*/  LDC.64 R2, c[0x0][0x398] ;  /* 0x0000e600ff027b82 */ /* 0x000ee20000000a00 */
[----:B0-----:R-:W-:-:S06]  /*0060*/  IMAD.WIDE.U32 R14, R17, 0x8, R14 ;  /* 0x00000008110e7825 */ /* 0x001fcc00078e000e */
[----:B-1----:R-:W4:Y:S01]  /*0070*/  LDG.E.64.CONSTANT R14, desc[UR6][R14.64] ;  /* 0x000000060e0e7981 */ /* 0x002f22000c1e9b00 */
[----:B---3--:R-:W-:-:S05]  /*0080*/  LEA R16, P0, R17, R2, 0x4 ;  /* 0x0000000211107211 */ /* 0x008fca00078020ff */
[----:B------:R-:W-:-:S05]  /*0090*/  IMAD.X R17, RZ, RZ, R3, P0 ;  /* 0x000000ffff117224 */ /* 0x000fca00000e0603 */
[----:B------:R-:W3:Y:S04]  /*00a0*/  LDG.E.U8 R0, desc[UR6][R16.64] ;  /* 0x0000000610007981 */ /* 0x000ee8000c1e1100 */
[----:B------:R-:W5:Y:S04]  /*00b0*/  LDG.E.U8 R5, desc[UR6][R16.64+0x7] ;  /* 0x0000070610057981 */ /* 0x000f68000c1e1100 */
[----:B------:R-:W2:Y:S04]  /*00c0*/  LDG.E.U8 R2, desc[UR6][R16.64+0x8] ;  /* 0x0000080610027981 */ /* 0x000ea8000c1e1100 */
[----:B----4-:R-:W3:Y:S02]  /*00d0*/  LDG.E.U8 R25, desc[UR6][R14.64] ;  /* 0x000000060e197981 */ /* 0x010ee4000c1e1100 */
[----:B---3--:R-:W-:-:S02]  /*00e0*/  LOP3.LUT R25, R0, R25, RZ, 0x3c, !PT ;  /* 0x0000001900197212 */ /* 0x008fc400078e3cff */
[----:B------:R-:W3:Y:S04]  /*00f0*/  LDG.E.U8 R0, desc[UR6][R16.64+0x1] ;  /* 0x0000010610007981 */ /* 0x000ee8000c1e1100 */
[----:B------:R0:W-:Y:S04]  /*0100*/  STG.E.U8 desc[UR6][R16.64], R25 ;  /* 0x0000001910007986 */ /* 0x0001e8000c101106 */
[----:B------:R-:W3:Y:S02]  /*0110*/  LDG.E.U8 R23, desc[UR6][R14.64+0x1] ;  /* 0x000001060e177981 */ /* 0x000ee4000c1e1100 */
        /* <DEDUP_REMOVED lines=14> */
[----:B------:R-:W-:Y:S04]  /*0200*/  STG.E.U8 desc[UR6][R16.64+0x4], R3 ;  /* 0x0000040310007986 */ /* 0x000fe8000c101106 */
[----:B------:R-:W3:Y:S02]  /*0210*/  LDG.E.U8 R35, desc[UR6][R14.64+0x5] ;  /* 0x000005060e237981 */ /* 0x000ee4000c1e1100 */
[----:B---3--:R-:W-:-:S02]  /*0220*/  LOP3.LUT R35, R0, R35, RZ, 0x3c, !PT ;  /* 0x0000002300237212 */ /* 0x008fc400078e3cff */
[----:B------:R-:W3:Y:S04]  /*0230*/  LDG.E.U8 R0, desc[UR6][R16.64+0x6] ;  /* 0x0000060610007981 */ /* 0x000ee8000c1e1100 */
[----:B------:R-:W-:Y:S04]  /*0240*/  STG.E.U8 desc[UR6][R16.64+0x5], R35 ;  /* 0x0000052310007986 */ /* 0x000fe8000c101106 */
[----:B------:R-:W3:Y:S02]  /*0250*/  LDG.E.U8 R37, desc[UR6][R14.64+0x6] ;  /* 0x000006060e257981 */ /* 0x000ee4000c1e1100 */
[----:B---3--:R-:W-:-:S05]  /*0260*/  LOP3.LUT R37, R0, R37, RZ, 0x3c, !PT ;  /* 0x0000002500257212 */ /* 0x008fca00078e3cff */
[----:B------:R3:W-:Y:S04]  /*0270*/  STG.E.U8 desc[UR6][R16.64+0x6], R37 ;  /* 0x0000062510007986 */ /* 0x0007e8000c101106 */
[----:B------:R-:W5:Y:S02]  /*0280*/  LDG.E.U8 R0, desc[UR6][R14.64+0x7] ;  /* 0x000007060e007981 */ /* 0x000f64000c1e1100 */
[----:B-----5:R-:W-:-:S05]  /*0290*/  LOP3.LUT R0, R5, R0, RZ, 0x3c, !PT ;  /* 0x0000000005007212 */ /* 0x020fca00078e3cff */
[----:B------:R5:W-:Y:S04]  /*02a0*/  STG.E.U8 desc[UR6][R16.64+0x7], R0 ;  /* 0x0000070010007986 */ /* 0x000be8000c101106 */
[----:B------:R-:W2:Y:S02]  /*02b0*/  LDG.E.U8 R7, desc[UR6][R14.64+0x8] ;  /* 0x000008060e077981 */ /* 0x000ea4000c1e1100 */
[----:B--2---:R-:W-:Y:S02]  /*02c0*/  LOP3.LUT R7, R2, R7, RZ, 0x3c, !PT ;  /* 0x0000000702077212 */ /* 0x004fe400078e3cff */
        /* <DEDUP_REMOVED lines=22> */
[----:B------:R-:W2:Y:S01]  /*0430*/  LDG.E.U8 R9, desc[UR6][R14.64+0xe] ;  /* 0x00000e060e097981 */ /* 0x000ea2000c1e1100 */
[----:B------:R-:W0:Y:S01]  /*0440*/  LDC.64 R4, c[0x0][0x390] ;  /* 0x0000e400ff047b82 */ /* 0x000e220000000a00 */
[----:B--2---:R-:W-:-:S02]  /*0450*/  LOP3.LUT R9, R2, R9, RZ, 0x3c, !PT ;  /* 0x0000000902097212 */ /* 0x004fc400078e3cff */
[----:B------:R-:W2:Y:S04]  /*0460*/  LDG.E.U8 R2, desc[UR6][R16.64+0xf] ;  /* 0x00000f0610027981 */ /* 0x000ea8000c1e1100 */
[----:B------:R5:W-:Y:S04]  /*0470*/  STG.E.U8 desc[UR6][R16.64+0xe], R9 ;  /* 0x00000e0910007986 */ /* 0x000be8000c101106 */
[----:B------:R-:W2:Y:S02]  /*0480*/  LDG.E.U8 R31, desc[UR6][R14.64+0xf] ;  /* 0x00000f060e1f7981 */ /* 0x000ea4000c1e1100 */
[----:B--2---:R-:W-:-:S05]  /*0490*/  LOP3.LUT R31, R2, R31, RZ, 0x3c, !PT ;  /* 0x0000001f021f7212 */ /* 0x004fca00078e3cff */
[----:B------:R-:W-:Y:S04]  /*04a0*/  STG.E.U8 desc[UR6][R16.64+0xf], R31 ;  /* 0x00000f1f10007986 */ /* 0x000fe8000c101106 */
[----:B0-----:R-:W2:Y:S02]  /*04b0*/  LDG.E.U8 R2, desc[UR6][R4.64] ;  /* 0x0000000604027981 */ /* 0x001ea4000c1e1100 */
[----:B--2---:R-:W-:-:S05]  /*04c0*/  LOP3.LUT R25, R25, R2, RZ, 0x3c, !PT ;  /* 0x0000000219197212 */ /* 0x004fca00078e3cff */
[----:B------:R-:W-:Y:S04]  /*04d0*/  STG.E.U8 desc[UR6][R16.64], R25 ;  /* 0x0000001910007986 */ /* 0x000fe8000c101106 */
[----:B------:R-:W1:Y:S02]  /*04e0*/  LDG.E.U8 R2, desc[UR6][R4.64+0x1] ;  /* 0x0000010604027981 */ /* 0x000e64000c1e1100 */
[----:B-1----:R-:W-:-:S05]  /*04f0*/  LOP3.LUT R23, R23, R2, RZ, 0x3c, !PT ;  /* 0x0000000217177212 */ /* 0x002fca00078e3cff */
[----:B------:R-:W-:Y:S04]  /*0500*/  STG.E.U8 desc[UR6][R16.64+0x1], R23 ;  /* 0x0000011710007986 */ /* 0x000fe8000c101106 */
[----:B------:R-:W4:Y:S02]  /*0510*/  LDG.E.U8 R2, desc[UR6][R4.64+0x2] ;  /* 0x0000020604027981 */ /* 0x000f24000c1e1100 */
[----:B----4-:R-:W-:-:S05]  /*0520*/  LOP3.LUT R21, R21, R2, RZ, 0x3c, !PT ;  /* 0x0000000215157212 */ /* 0x010fca00078e3cff */
        /* <DEDUP_REMOVED lines=10> */
[----:B------:R-:W3:Y:S02]  /*05d0*/  LDG.E.U8 R2, desc[UR6][R4.64+0x6] ;  /* 0x0000060604027981 */ /* 0x000ee4000c1e1100 */
[----:B---3--:R-:W-:Y:S02]  /*05e0*/  LOP3.LUT R37, R37, R2, RZ, 0x3c, !PT ;  /* 0x0000000225257212 */ /* 0x008fe400078e3cff */
[----:B------:R-:W1:Y:S03]  /*05f0*/  LDC.64 R2, c[0x0][0x390] ;  /* 0x0000e400ff027b82 */ /* 0x000e660000000a00 */
[----:B------:R2:W-:Y:S04]  /*0600*/  STG.E.U8 desc[UR6][R16.64+0x6], R37 ;  /* 0x0000062510007986 */ /* 0x0005e8000c101106 */
[----:B------:R-:W3:Y:S02]  /*0610*/  LDG.E.U8 R35, desc[UR6][R4.64+0x7] ;  /* 0x0000070604237981 */ /* 0x000ee4000c1e1100 */
[----:B---3--:R-:W-:-:S05]  /*0620*/  LOP3.LUT R35, R0, R35, RZ, 0x3c, !PT ;  /* 0x0000002300237212 */ /* 0x008fca00078e3cff */
[----:B------:R2:W-:Y:S04]  /*0630*/  STG.E.U8 desc[UR6][R16.64+0x7], R35 ;  /* 0x0000072310007986 */ /* 0x0005e8000c101106 */
[----:B-----5:R-:W3:Y:S02]  /*0640*/  LDG.E.U8 R0, desc[UR6][R4.64+0x8] ;  /* 0x0000080604007981 */ /* 0x020ee4000c1e1100 */
        /* <DEDUP_REMOVED lines=20> */
[----:B------:R3:W4:Y:S01]  /*0790*/  LDG.E.U8 R0, desc[UR6][R4.64+0xf] ;  /* 0x00000f0604007981 */ /* 0x000722000c1e1100 */
[----:B------:R-:W-:Y:S02]  /*07a0*/  PRMT R18, R29, 0x7610, R18 ;  /* 0x000076101d127816 */ /* 0x000fe40000000012 */
[----:B------:R-:W-:Y:S02]  /*07b0*/  PRMT R28, R27, 0x7610, R28 ;  /* 0x000076101b1c7816 */ /* 0x000fe4000000001c */
[----:B------:R-:W-:Y:S02]  /*07c0*/  PRMT R26, R11, 0x7610, R26 ;  /* 0x000076100b1a7816 */ /* 0x000fe4000000001a */
[----:B------:R-:W-:-:S02]  /*07d0*/  PRMT R24, R13, 0x7610, R24 ;  /* 0x000076100d187816 */ /* 0x000fc40000000018 */
[----:B------:R-:W-:Y:S02]  /*07e0*/  PRMT R30, R9, 0x7610, R30 ;  /* 0x00007610091e7816 */ /* 0x000fe4000000001e */
[----:B---3--:R-:W-:Y:S02]  /*07f0*/  PRMT R4, R6, 0x7610, R4 ;  /* 0x0000761006047816 */ /* 0x008fe40000000004 */
[----:B------:R-:W-:Y:S02]  /*0800*/  PRMT R5, R37, 0x7610, R5 ;  /* 0x0000761025057816 */ /* 0x000fe40000000005 */
[----:B0-----:R-:W-:Y:S01]  /*0810*/  PRMT R6, R35, 0x7610, R6 ;  /* 0x0000761023067816 */ /* 0x001fe20000000006 */
[----:B------:R-:W-:Y:S01]  /*0820*/  UMOV UR4, URZ ;  /* 0x000000ff00047c82 */ /* 0x000fe20008000000 */
[----:B----4-:R-:W-:-:S05]  /*0830*/  LOP3.LUT R31, R31, R0, RZ, 0x3c, !PT ;  /* 0x000000001f1f7212 */ /* 0x010fca00078e3cff */
[----:B------:R2:W-:Y:S01]  /*0840*/  STG.E.U8 desc[UR6][R16.64+0xf], R31 ;  /* 0x00000f1f10007986 */ /* 0x0005e2000c101106 */
[----:B-1----:R-:W-:Y:S02]  /*0850*/  IADD3 R0, P0, PT, R2, 0x1f, RZ ;  /* 0x0000001f02007810 */ /* 0x002fe40007f1e0ff */
[----:B------:R-:W-:Y:S02]  /*0860*/  PRMT R2, R8, 0x7610, R2 ;  /* 0x0000761008027816 */ /* 0x000fe40000000002 */
[----:B------:R-:W-:Y:S01]  /*0870*/  PRMT R8, R33, 0x7610, R8 ;  /* 0x0000761021087816 */ /* 0x000fe20000000008 */
[----:B------:R-:W-:-:S08]  /*0880*/  IMAD.X R3, RZ, RZ, R3, P0 ;  /* 0x000000ffff037224 */ /* 0x000fd000000e0603 */
.L_x_3:
[----:B---3--:R-:W-:-:S04]  /*0890*/  LOP3.LUT R10, R25, 0xff, RZ, 0xc0, !PT ;  /* 0x000000ff190a7812 */ /* 0x008fc800078ec0ff */
[----:B------:R-:W-:-:S05]  /*08a0*/  IADD3 R10, P0, PT, R10, UR8, RZ ;  /* 0x000000080a0a7c10 */ /* 0x000fca000ff1e0ff */
[----:B--2---:R-:W-:-:S05]  /*08b0*/  IMAD.X R11, RZ, RZ, UR9, P0 ;  /* 0x00000009ff0b7e24 */ /* 0x004fca00080e06ff */
[----:B------:R-:W2:Y:S01]  /*08c0*/  LDG.E.U8 R29, desc[UR6][R10.64] ;  /* 0x000000060a1d7981 */ /* 0x000ea2000c1e1100 */
[----:B------:R-:W-:-:S04]  /*08d0*/  LOP3.LUT R12, R23, 0xff, RZ, 0xc0, !PT ;  /* 0x000000ff170c7812 */ /* 0x000fc800078ec0ff */
[----:B------:R-:W-:-:S05]  /*08e0*/  IADD3 R12, P0, PT, R12, UR8, RZ ;  /* 0x000000080c0c7c10 */ /* 0x000fca000ff1e0ff */
[----:B------:R-:W-:Y:S01]  /*08f0*/  IMAD.X R13, RZ, RZ, UR9, P0 ;  /* 0x00000009ff0d7e24 */ /* 0x000fe200080e06ff */
[----:B------:R-:W-:Y:S01]  /*0900*/  LOP3.LUT R21, R21, 0xff, RZ, 0xc0, !PT ;  /* 0x000000ff15157812 */ /* 0x000fe200078ec0ff */
[----:B--2---:R-:W-:Y:S04]  /*0910*/  STG.E.U8 desc[UR6][R16.64], R29 ;  /* 0x0000001d10007986 */ /* 0x004fe8000c101106 */
[----:B------:R-:W2:Y:S01]  /*0920*/  LDG.E.U8 R13, desc[UR6][R12.64] ;  /* 0x000000060c0d7981 */ /* 0x000ea2000c1e1100 */
        /* <DEDUP_REMOVED lines=23> */
[----:B--2---:R0:W-:Y:S04]  /*0aa0*/  STG.E.U8 desc[UR6][R16.64+0x5], R2 ;  /* 0x0000050210007986 */ /* 0x0041e8000c101106 */
        /* <DEDUP_REMOVED lines=41> */
[----:B------:R-:W-:Y:S01]  /*0d40*/  IADD3 R24, P0, PT, R24, UR8, RZ ;  /* 0x0000000818187c10 */ /* 0x000fe2000ff1e0ff */
[----:B------:R-:W-:-:S04]  /*0d50*/  IMAD.MOV.U32 R30, RZ, RZ, R0 ;  /* 0x000000ffff1e7224 */ /* 0x000fc800078e0000 */
[----:B------:R-:W-:Y:S02]  /*0d60*/  IMAD.X R25, RZ, RZ, UR9, P0 ;  /* 0x00000009ff197e24 */ /* 0x000fe400080e06ff */
[----:B------:R-:W-:Y:S01]  /*0d70*/  IMAD.MOV.U32 R31, RZ, RZ, R3 ;  /* 0x000000ffff1f7224 */ /* 0x000fe200078e0003 */
[----:B------:R-:W-:-:S04]  /*0d80*/  LOP3.LUT R3, R2, R29, RZ, 0x3c, !PT ;  /* 0x0000001d02037212 */ /* 0x000fc800078e3cff */
[C---:B------:R-:W-:Y:S01]  /*0d90*/  PRMT R4, R3.reuse, 0x8880, RZ ;  /* 0x0000888003047816 */ /* 0x040fe200000000ff */
[----:B------:R-:W-:-:S03]  /*0da0*/  IMAD.SHL.U32 R3, R3, 0x2, RZ ;  /* 0x0000000203037824 */ /* 0x000fc600078e00ff */
[----:B------:R-:W-:-:S04]  /*0db0*/  PRMT R4, R4, 0x7710, RZ ;  /* 0x0000771004047816 */ /* 0x000fc800000000ff */
[----:B------:R-:W-:Y:S01]  /*0dc0*/  SHF.R.U32.HI R4, RZ, 0x7, R4 ;  /* 0x00000007ff047819 */ /* 0x000fe20000011604 */
[----:B--2---:R2:W-:Y:S04]  /*0dd0*/  STG.E.U8 desc[UR6][R16.64+0xe], R6 ;  /* 0x00000e0610007986 */ /* 0x0045e8000c101106 */
[----:B------:R-:W3:Y:S04]  /*0de0*/  LDG.E.U8 R24, desc[UR6][R24.64] ;  /* 0x0000000618187981 */ /* 0x000ee8000c1e1100 */
[----:B------:R-:W4:Y:S01]  /*0df0*/  LDG.E.U8 R0, desc[UR6][R30.64+-0xf] ;  /* 0xfffff1061e007981 */ /* 0x000f22000c1e1100 */
[----:B------:R-:W-:-:S02]  /*0e00*/  LOP3.LUT R3, R3, 0x1b, R4, 0x78, !PT ;  /* 0x0000001b03037812 */ /* 0x000fc400078e7804 */
[----:B------:R-:W-:-:S04]  /*0e10*/  LOP3.LUT R4, R2, R21, RZ, 0x3c, !PT ;  /* 0x0000001502047212 */ /* 0x000fc800078e3cff */
[C---:B------:R-:W-:Y:S01]  /*0e20*/  PRMT R7, R4.reuse, 0x8880, RZ ;  /* 0x0000888004077816 */ /* 0x040fe200000000ff */
[----:B------:R-:W-:-:S03]  /*0e30*/  IMAD.SHL.U32 R4, R4, 0x2, RZ ;  /* 0x0000000204047824 */ /* 0x000fc600078e00ff */
[----:B------:R-:W-:-:S04]  /*0e40*/  PRMT R7, R7, 0x7710, RZ ;  /* 0x0000771007077816 */ /* 0x000fc800000000ff */
[----:B------:R-:W-:-:S04]  /*0e50*/  SHF.R.U32.HI R7, RZ, 0x7, R7 ;  /* 0x00000007ff077819 */ /* 0x000fc80000011607 */
[----:B------:R-:W-:Y:S02]  /*0e60*/  LOP3.LUT R7, R4, 0x1b, R7, 0x78, !PT ;  /* 0x0000001b04077812 */ /* 0x000fe400078e7807 */
[----:B---3--:R-:W-:-:S04]  /*0e70*/  LOP3.LUT R4, R24, R2, R21, 0x96, !PT ;  /* 0x0000000218047212 */ /* 0x008fc800078e9615 */
[----:B----4-:R-:W-:-:S05]  /*0e80*/  LOP3.LUT R25, R4, R3, R0, 0x96, !PT ;  /* 0x0000000304197212 */ /* 0x010fca00078e9600 */
[----:B------:R3:W-:Y:S04]  /*0e90*/  STG.E.U8 desc[UR6][R16.64], R25 ;  /* 0x0000001910007986 */ /* 0x0007e8000c101106 */
[----:B------:R-:W4:Y:S02]  /*0ea0*/  LDG.E.U8 R0, desc[UR6][R30.64+-0xe] ;  /* 0xfffff2061e007981 */ /* 0x000f24000c1e1100 */
[----:B----4-:R-:W-:Y:S02]  /*0eb0*/  LOP3.LUT R7, R2, R7, R0, 0x96, !PT ;  /* 0x0000000702077212 */ /* 0x010fe400078e9600 */
[----:B------:R-:W-:Y:S02]  /*0ec0*/  LOP3.LUT R0, R24, R21, RZ, 0x3c, !PT ;  /* 0x0000001518007212 */ /* 0x000fe400078e3cff */
[----:B------:R-:W-:-:S02]  /*0ed0*/  LOP3.LUT R23, R7, R4, R29, 0x96, !PT ;  /* 0x0000000407177212 */ /* 0x000fc400078e961d */
[C---:B0-----:R-:W-:Y:S01]  /*0ee0*/  PRMT R2, R0.reuse, 0x8880, RZ ;  /* 0x0000888000027816 */ /* 0x041fe200000000ff */
[----:B------:R-:W-:Y:S02]  /*0ef0*/  IMAD.SHL.U32 R0, R0, 0x2, RZ ;  /* 0x0000000200007824 */ /* 0x000fe400078e00ff */
[----:B------:R3:W-:Y:S01]  /*0f00*/  STG.E.U8 desc[UR6][R16.64+0x1], R23 ;  /* 0x0000011710007986 */ /* 0x0007e2000c101106 */
[----:B------:R-:W-:-:S04]  /*0f10*/  PRMT R2, R2, 0x7710, RZ ;  /* 0x0000771002027816 */ /* 0x000fc800000000ff */
[----:B------:R-:W-:-:S04]  /*0f20*/  SHF.R.U32.HI R3, RZ, 0x7, R2 ;  /* 0x00000007ff037819 */ /* 0x000fc80000011602 */
[----:B------:R-:W-:Y:S02]  /*0f30*/  LOP3.LUT R0, R0, 0x1b, R3, 0x78, !PT ;  /* 0x0000001b00007812 */ /* 0x000fe400078e7803 */
[----:B------:R-:W4:Y:S02]  /*0f40*/  LDG.E.U8 R3, desc[UR6][R30.64+-0xd] ;  /* 0xfffff3061e037981 */ /* 0x000f24000c1e1100 */
[----:B----4-:R-:W-:-:S04]  /*0f50*/  LOP3.LUT R0, R0, R3, RZ, 0x3c, !PT ;  /* 0x0000000300007212 */ /* 0x010fc800078e3cff */
[----:B------:R-:W-:-:S04]  /*0f60*/  LOP3.LUT R0, R0, R4, R29, 0x96, !PT ;  /* 0x0000000400007212 */ /* 0x000fc800078e961d */
[----:B-1----:R-:W-:Y:S02]  /*0f70*/  LOP3.LUT R21, R0, R21, RZ, 0x3c, !PT ;  /* 0x0000001500157212 */ /* 0x002fe400078e3cff */
[----:B------:R-:W-:-:S03]  /*0f80*/  LOP3.LUT R0, R24, R29, RZ, 0x3c, !PT ;  /* 0x0000001d18007212 */ /* 0x000fc600078e3cff */
[----:B------:R3:W-:Y:S01]  /*0f90*/  STG.E.U8 desc[UR6][R16.64+0x2], R21 ;  /* 0x0000021510007986 */ /* 0x0007e2000c101106 */
[C---:B------:R-:W-:Y:S01]  /*0fa0*/  PRMT R2, R0.reuse, 0x8880, RZ ;  /* 0x0000888000027816 */ /* 0x040fe200000000ff */
[----:B------:R-:W-:-:S03]  /*0fb0*/  IMAD.SHL.U32 R0, R0, 0x2, RZ ;  /* 0x0000000200007824 */ /* 0x000fc600078e00ff */
[----:B------:R-:W-:-:S04]  /*0fc0*/  PRMT R2, R2, 0x7710, RZ ;  /* 0x0000771002027816 */ /* 0x000fc800000000ff */
[----:B------:R-:W-:-:S04]  /*0fd0*/  SHF.R.U32.HI R3, RZ, 0x7, R2 ;  /* 0x00000007ff037819 */ /* 0x000fc80000011602 */
[----:B------:R-:W-:Y:S02]  /*0fe0*/  LOP3.LUT R3, R0, 0x1b, R3, 0x78, !PT ;  /* 0x0000001b00037812 */ /* 0x000fe400078e7803 */
[----:B------:R-:W4:Y:S02]  /*0ff0*/  LDG.E.U8 R0, desc[UR6][R30.64+-0xc] ;  /* 0xfffff4061e007981 */ /* 0x000f24000c1e1100 */
[----:B----4-:R-:W-:-:S04]  /*1000*/  LOP3.LUT R0, R24, R3, R0, 0x96, !PT ;  /* 0x0000000318007212 */ /* 0x010fc800078e9600 */
[----:B------:R-:W-:-:S05]  /*1010*/  LOP3.LUT R19, R0, R4, R29, 0x96, !PT ;  /* 0x0000000400137212 */ /* 0x000fca00078e961d */
[----:B------:R3:W-:Y:S04]  /*1020*/  STG.E.U8 desc[UR6][R16.64+0x3], R19 ;  /* 0x0000031310007986 */ /* 0x0007e8000c101106 */
[----:B------:R-:W4:Y:S01]  /*1030*/  LDG.E.U8 R2, desc[UR6][R30.64+-0xb] ;  /* 0xfffff5061e027981 */ /* 0x000f22000c1e1100 */
[----:B------:R-:W-:-:S04]  /*1040*/  LOP3.LUT R0, R5, R12, RZ, 0x3c, !PT ;  /* 0x0000000c05007212 */ /* 0x000fc800078e3cff */
[C---:B------:R-:W-:Y:S01]  /*1050*/  PRMT R3, R0.reuse, 0x8880, RZ ;  /* 0x0000888000037816 */ /* 0x040fe200000000ff */
[----:B------:R-:W-:-:S03]  /*1060*/  IMAD.SHL.U32 R0, R0, 0x2, RZ ;  /* 0x0000000200007824 */ /* 0x000fc600078e00ff */
[----:B------:R-:W-:-:S04]  /*1070*/  PRMT R3, R3, 0x7710, RZ ;  /* 0x0000771003037816 */ /* 0x000fc800000000ff */
[----:B------:R-:W-:-:S04]  /*1080*/  SHF.R.U32.HI R3, RZ, 0x7, R3 ;  /* 0x00000007ff037819 */ /* 0x000fc80000011603 */
[----:B------:R-:W-:Y:S02]  /*1090*/  LOP3.LUT R3, R0, 0x1b, R3, 0x78, !PT ;  /* 0x0000001b00037812 */ /* 0x000fe400078e7803 */
[----:B------:R-:W-:-:S04]  /*10a0*/  LOP3.LUT R0, R5, R6, RZ, 0x3c, !PT ;  /* 0x0000000605007212 */ /* 0x000fc800078e3cff */
[C---:B------:R-:W-:Y:S01]  /*10b0*/  PRMT R4, R0.reuse, 0x8880, RZ ;  /* 0x0000888000047816 */ /* 0x040fe200000000ff */
[----:B------:R-:W-:-:S03]  /*10c0*/  IMAD.SHL.U32 R0, R0, 0x2, RZ ;  /* 0x0000000200007824 */ /* 0x000fc600078e00ff */
[----:B------:R-:W-:-:S04]  /*10d0*/  PRMT R4, R4, 0x7710, RZ ;  /* 0x0000771004047816 */ /* 0x000fc800000000ff */
[----:B------:R-:W-:-:S04]  /*10e0*/  SHF.R.U32.HI R7, RZ, 0x7, R4 ;  /* 0x00000007ff077819 */ /* 0x000fc80000011604 */
[----:B------:R-:W-:Y:S02]  /*10f0*/  LOP3.LUT R0, R0, 0x1b, R7, 0x78, !PT ;  /* 0x0000001b00007812 */ /* 0x000fe400078e7807 */
[----:B------:R-:W-:-:S04]  /*1100*/  LOP3.LUT R7, R11, R5, R6, 0x96, !PT ;  /* 0x000000050b077212 */ /* 0x000fc800078e9606 */
[----:B----4-:R-:W-:-:S05]  /*1110*/  LOP3.LUT R2, R7, R3, R2, 0x96, !PT ;  /* 0x0000000307027212 */ /* 0x010fca00078e9602 */
[----:B------:R3:W-:Y:S04]  /*1120*/  STG.E.U8 desc[UR6][R16.64+0x4], R2 ;  /* 0x0000040210007986 */ /* 0x0007e8000c101106 */
[----:B------:R-:W4:Y:S02]  /*1130*/  LDG.E.U8 R3, desc[UR6][R30.64+-0xa] ;  /* 0xfffff6061e037981 */ /* 0x000f24000c1e1100 */
[----:B----4-:R-:W-:Y:S02]  /*1140*/  LOP3.LUT R4, R5, R0, R3, 0x96, !PT ;  /* 0x0000000005047212 */ /* 0x010fe400078e9603 */
[----:B------:R-:W-:Y:S02]  /*1150*/  LOP3.LUT R0, R11, R6, RZ, 0x3c, !PT ;  /* 0x000000060b007212 */ /* 0x000fe400078e3cff */
[----:B------:R-:W-:-:S02]  /*1160*/  LOP3.LUT R4, R4, R7, R12, 0x96, !PT ;  /* 0x0000000704047212 */ /* 0x000fc400078e960c */
[C---:B------:R-:W-:Y:S01]  /*1170*/  PRMT R3, R0.reuse, 0x8880, RZ ;  /* 0x0000888000037816 */ /* 0x040fe200000000ff */
[----:B------:R-:W-:Y:S02]  /*1180*/  IMAD.SHL.U32 R0, R0, 0x2, RZ ;  /* 0x0000000200007824 */ /* 0x000fe400078e00ff */
[----:B------:R3:W-:Y:S01]  /*1190*/  STG.E.U8 desc[UR6][R16.64+0x5], R4 ;  /* 0x0000050410007986 */ /* 0x0007e2000c101106 */
[----:B------:R-:W-:-:S04]  /*11a0*/  PRMT R3, R3, 0x7710, RZ ;  /* 0x0000771003037816 */ /* 0x000fc800000000ff */
[----:B------:R-:W-:-:S04]  /*11b0*/  SHF.R.U32.HI R3, RZ, 0x7, R3 ;  /* 0x00000007ff037819 */ /* 0x000fc80000011603 */
[----:B------:R-:W-:Y:S02]  /*11c0*/  LOP3.LUT R0, R0, 0x1b, R3, 0x78, !PT ;  /* 0x0000001b00007812 */ /* 0x000fe400078e7803 */
[----:B------:R-:W4:Y:S02]  /*11d0*/  LDG.E.U8 R3, desc[UR6][R30.64+-0x9] ;  /* 0xfffff7061e037981 */ /* 0x000f24000c1e1100 */
[----:B----4-:R-:W-:-:S04]  /*11e0*/  LOP3.LUT R0, R0, R3, RZ, 0x3c, !PT ;  /* 0x0000000300007212 */ /* 0x010fc800078e3cff */
[----:B------:R-:W-:Y:S02]  /*11f0*/  LOP3.LUT R5, R0, R7, R12, 0x96, !PT ;  /* 0x0000000700057212 */ /* 0x000fe400078e960c */
[----:B------:R-:W-:Y:S02]  /*1200*/  LOP3.LUT R0, R11, R12, RZ, 0x3c, !PT ;  /* 0x0000000c0b007212 */ /* 0x000fe400078e3cff */
[----:B------:R-:W-:Y:S02]  /*1210*/  LOP3.LUT R5, R5, R6, RZ, 0x3c, !PT ;  /* 0x0000000605057212 */ /* 0x000fe400078e3cff */
[C---:B------:R-:W-:Y:S01]  /*1220*/  PRMT R3, R0.reuse, 0x8880, RZ ;  /* 0x0000888000037816 */ /* 0x040fe200000000ff */
[----:B------:R-:W-:Y:S02]  /*1230*/  IMAD.SHL.U32 R0, R0, 0x2, RZ ;  /* 0x0000000200007824 */ /* 0x000fe400078e00ff */
[----:B------:R3:W-:Y:S01]  /*1240*/  STG.E.U8 desc[UR6][R16.64+0x6], R5 ;  /* 0x0000060510007986 */ /* 0x0007e2000c101106 */
[----:B------:R-:W-:-:S04]  /*1250*/  PRMT R3, R3, 0x7710, RZ ;  /* 0x0000771003037816 */ /* 0x000fc800000000ff */
[----:B------:R-:W-:-:S04]  /*1260*/  SHF.R.U32.HI R3, RZ, 0x7, R3 ;  /* 0x00000007ff037819 */ /* 0x000fc80000011603 */
[----:B------:R-:W-:Y:S02]  /*1270*/  LOP3.LUT R0, R0, 0x1b, R3, 0x78, !PT ;  /* 0x0000001b00007812 */ /* 0x000fe400078e7803 */
[----:B------:R-:W4:Y:S02]  /*1280*/  LDG.E.U8 R3, desc[UR6][R30.64+-0x8] ;  /* 0xfffff8061e037981 */ /* 0x000f24000c1e1100 */
[----:B----4-:R-:W-:-:S04]  /*1290*/  LOP3.LUT R0, R11, R0, R3, 0x96, !PT ;  /* 0x000000000b007212 */ /* 0x010fc800078e9603 */
[----:B--2---:R-:W-:-:S05]  /*12a0*/  LOP3.LUT R6, R0, R7, R12, 0x96, !PT ;  /* 0x0000000700067212 */ /* 0x004fca00078e960c */
[----:B------:R3:W-:Y:S04]  /*12b0*/  STG.E.U8 desc[UR6][R16.64+0x7], R6 ;  /* 0x0000070610007986 */ /* 0x0007e8000c101106 */
[----:B------:R-:W2:Y:S01]  /*12c0*/  LDG.E.U8 R7, desc[UR6][R30.64+-0x7] ;  /* 0xfffff9061e077981 */ /* 0x000ea2000c1e1100 */
        /* <DEDUP_REMOVED lines=13> */
[----:B--2---:R-:W-:-:S05]  /*13a0*/  LOP3.LUT R7, R3, R0, R7, 0x96, !PT ;  /* 0x0000000003077212 */ /* 0x004fca00078e9607 */
[----:B------:R3:W-:Y:S04]  /*13b0*/  STG.E.U8 desc[UR6][R16.64+0x8], R7 ;  /* 0x0000080710007986 */ /* 0x0007e8000c101106 */
[----:B------:R-:W2:Y:S02]  /*13c0*/  LDG.E.U8 R0, desc[UR6][R30.64+-0x6] ;  /* 0xfffffa061e007981 */ /* 0x000ea4000c1e1100 */
[----:B--2---:R-:W-:Y:S02]  /*13d0*/  LOP3.LUT R8, R33, R8, R0, 0x96, !PT ;  /* 0x0000000821087212 */ /* 0x004fe400078e9600 */
        /* <DEDUP_REMOVED lines=8> */
[----:B------:R-:W2:Y:S02]  /*1460*/  LDG.E.U8 R0, desc[UR6][R30.64+-0x5] ;  /* 0xfffffb061e007981 */ /* 0x000ea4000c1e1100 */
[----:B--2---:R-:W-:-:S04]  /*1470*/  LOP3.LUT R0, R11, R0, RZ, 0x3c, !PT ;  /* 0x000000000b007212 */ /* 0x004fc800078e3cff */
[----:B------:R-:W-:-:S04]  /*1480*/  LOP3.LUT R0, R0, R3, R22, 0x96, !PT ;  /* 0x0000000300007212 */ /* 0x000fc800078e9616 */
[----:B------:R-:W-:Y:S02]  /*1490*/  LOP3.LUT R9, R0, R9, RZ, 0x3c, !PT ;  /* 0x0000000900097212 */ /* 0x000fe400078e3cff */
[----:B------:R-:W-:-:S03]  /*14a0*/  LOP3.LUT R0, R10, R22, RZ, 0x3c, !PT ;  /* 0x000000160a007212 */ /* 0x000fc600078e3cff */
[----:B------:R3:W-:Y:S01]  /*14b0*/  STG.E.U8 desc[UR6][R16.64+0xa], R9 ;  /* 0x00000a0910007986 */ /* 0x0007e2000c101106 */
[C---:B------:R-:W-:Y:S01]  /*14c0*/  PRMT R11, R0.reuse, 0x8880, RZ ;  /* 0x00008880000b7816 */ /* 0x040fe200000000ff */
[----:B------:R-:W-:-:S03]  /*14d0*/  IMAD.SHL.U32 R0, R0, 0x2, RZ ;  /* 0x0000000200007824 */ /* 0x000fc600078e00ff */
[----:B------:R-:W-:-:S04]  /*14e0*/  PRMT R11, R11, 0x7710, RZ ;  /* 0x000077100b0b7816 */ /* 0x000fc800000000ff */
[----:B------:R-:W-:-:S04]  /*14f0*/  SHF.R.U32.HI R11, RZ, 0x7, R11 ;  /* 0x00000007ff0b7819 */ /* 0x000fc8000001160b */
[----:B------:R-:W-:Y:S02]  /*1500*/  LOP3.LUT R0, R0, 0x1b, R11, 0x78, !PT ;  /* 0x0000001b00007812 */ /* 0x000fe400078e780b */
[----:B------:R-:W2:Y:S02]  /*1510*/  LDG.E.U8 R11, desc[UR6][R30.64+-0x4] ;  /* 0xfffffc061e0b7981 */ /* 0x000ea4000c1e1100 */
[----:B--2---:R-:W-:-:S04]  /*1520*/  LOP3.LUT R10, R10, R0, R11, 0x96, !PT ;  /* 0x000000000a0a7212 */ /* 0x004fc800078e960b */
[----:B------:R-:W-:-:S05]  /*1530*/  LOP3.LUT R10, R10, R3, R22, 0x96, !PT ;  /* 0x000000030a0a7212 */ /* 0x000fca00078e9616 */
[----:B------:R3:W-:Y:S04]  /*1540*/  STG.E.U8 desc[UR6][R16.64+0xb], R10 ;  /* 0x00000b0a10007986 */ /* 0x0007e8000c101106 */
[----:B------:R-:W2:Y:S01]  /*1550*/  LDG.E.U8 R0, desc[UR6][R30.64+-0x3] ;  /* 0xfffffd061e007981 */ /* 0x000ea2000c1e1100 */
[----:B------:R-:W-:-:S04]  /*1560*/  LOP3.LUT R3, R13, R20, RZ, 0x3c, !PT ;  /* 0x000000140d037212 */ /* 0x000fc800078e3cff */
[C---:B------:R-:W-:Y:S01]  /*1570*/  PRMT R11, R3.reuse, 0x8880, RZ ;  /* 0x00008880030b7816 */ /* 0x040fe200000000ff */
[----:B------:R-:W-:Y:S01]  /*1580*/  IMAD.SHL.U32 R12, R3, 0x2, RZ ;  /* 0x00000002030c7824 */ /* 0x000fe200078e00ff */
[----:B------:R-:W-:Y:S02]  /*1590*/  LOP3.LUT R3, R13, R18, RZ, 0x3c, !PT ;  /* 0x000000120d037212 */ /* 0x000fe400078e3cff */
[----:B------:R-:W-:-:S04]  /*15a0*/  PRMT R11, R11, 0x7710, RZ ;  /* 0x000077100b0b7816 */ /* 0x000fc800000000ff */
[----:B------:R-:W-:-:S04]  /*15b0*/  SHF.R.U32.HI R11, RZ, 0x7, R11 ;  /* 0x00000007ff0b7819 */ /* 0x000fc8000001160b */
[----:B------:R-:W-:Y:S02]  /*15c0*/  LOP3.LUT R12, R12, 0x1b, R11, 0x78, !PT ;  /* 0x0000001b0c0c7812 */ /* 0x000fe400078e780b */
        /* <DEDUP_REMOVED lines=10> */
[----:B------:R-:W-:-:S04]  /*1670*/  LOP3.LUT R0, R27, R20, RZ, 0x3c, !PT ;  /* 0x000000141b007212 */ /* 0x000fc800078e3cff */
[C---:B------:R-:W-:Y:S01]  /*1680*/  PRMT R12, R0.reuse, 0x8880, RZ ;  /* 0x00008880000c7816 */ /* 0x040fe200000000ff */
[----:B------:R-:W-:-:S03]  /*1690*/  IMAD.SHL.U32 R0, R0, 0x2, RZ ;  /* 0x0000000200007824 */ /* 0x000fc600078e00ff */
[----:B------:R-:W-:-:S04]  /*16a0*/  PRMT R12, R12, 0x7710, RZ ;  /* 0x000077100c0c7816 */ /* 0x000fc800000000ff */
[----:B------:R-:W-:Y:S02]  /*16b0*/  SHF.R.U32.HI R13, RZ, 0x7, R12 ;  /* 0x00000007ff0d7819 */ /* 0x000fe4000001160c */
[----:B------:R-:W-:Y:S02]  /*16c0*/  LOP3.LUT R12, R22, R3, R18, 0x96, !PT ;  /* 0x00000003160c7212 */ /* 0x000fe400078e9612 */
[----:B------:R-:W-:-:S03]  /*16d0*/  LOP3.LUT R0, R0, 0x1b, R13, 0x78, !PT ;  /* 0x0000001b00007812 */ /* 0x000fc600078e780d */
[----:B------:R3:W-:Y:S04]  /*16e0*/  STG.E.U8 desc[UR6][R16.64+0xd], R12 ;  /* 0x00000d0c10007986 */ /* 0x0007e8000c101106 */
[----:B------:R-:W2:Y:S02]  /*16f0*/  LDG.E.U8 R13, desc[UR6][R30.64+-0x1] ;  /* 0xffffff061e0d7981 */ /* 0x000ea4000c1e1100 */
[----:B--2---:R-:W-:-:S04]  /*1700*/  LOP3.LUT R0, R0, R13, RZ, 0x3c, !PT ;  /* 0x0000000d00007212 */ /* 0x004fc800078e3cff */
[----:B------:R-:W-:Y:S02]  /*1710*/  LOP3.LUT R13, R0, R3, R18, 0x96, !PT ;  /* 0x00000003000d7212 */ /* 0x000fe400078e9612 */
[----:B------:R-:W-:Y:S02]  /*1720*/  LOP3.LUT R0, R27, R18, RZ, 0x3c, !PT ;  /* 0x000000121b007212 */ /* 0x000fe400078e3cff */
[----:B------:R-:W-:Y:S02]  /*1730*/  LOP3.LUT R13, R13, R20, RZ, 0x3c, !PT ;  /* 0x000000140d0d7212 */ /* 0x000fe400078e3cff */
[C---:B------:R-:W-:Y:S01]  /*1740*/  PRMT R20, R0.reuse, 0x8880, RZ ;  /* 0x0000888000147816 */ /* 0x040fe200000000ff */
[----:B------:R-:W-:Y:S02]  /*1750*/  IMAD.SHL.U32 R0, R0, 0x2, RZ ;  /* 0x0000000200007824 */ /* 0x000fe400078e00ff */
[----:B------:R3:W-:Y:S01]  /*1760*/  STG.E.U8 desc[UR6][R16.64+0xe], R13 ;  /* 0x00000e0d10007986 */ /* 0x0007e2000c101106 */
[----:B------:R-:W-:-:S04]  /*1770*/  PRMT R20, R20, 0x7710, RZ ;  /* 0x0000771014147816 */ /* 0x000fc800000000ff */
[----:B------:R-:W-:Y:S02]  /*1780*/  SHF.R.U32.HI R29, RZ, 0x7, R20 ;  /* 0x00000007ff1d7819 */ /* 0x000fe40000011614 */
[----:B------:R-:W2:Y:S02]  /*1790*/  LDG.E.U8 R20, desc[UR6][R30.64] ;  /* 0x000000061e147981 */ /* 0x000ea4000c1e1100 */
[----:B------:R-:W-:Y:S01]  /*17a0*/  LOP3.LUT R0, R0, 0x1b, R29, 0x78, !PT ;  /* 0x0000001b00007812 */ /* 0x000fe200078e781d */
[----:B------:R-:W-:-:S04]  /*17b0*/  UIADD3 UR4, UPT, UPT, UR4, 0x1, URZ ;  /* 0x0000000104047890 */ /* 0x000fc8000fffe0ff */
[----:B------:R-:W-:Y:S01]  /*17c0*/  UISETP.NE.AND UP0, UPT, UR4, 0xd, UPT ;  /* 0x0000000d0400788c */ /* 0x000fe2000bf05270 */
[----:B------:R-:W-:Y:S02]  /*17d0*/  PRMT R28, R10, 0x7610, R28 ;  /* 0x000076100a1c7816 */ /* 0x000fe4000000001c */
[----:B------:R-:W-:Y:S02]  /*17e0*/  PRMT R26, R11, 0x7610, R26 ;  /* 0x000076100b1a7816 */ /* 0x000fe4000000001a */
[----:B------:R-:W-:Y:S02]  /*17f0*/  PRMT R24, R12, 0x7610, R24 ;  /* 0x000076100c187816 */ /* 0x000fe40000000018 */
[----:B--2---:R-:W-:-:S04]  /*1800*/  LOP3.LUT R27, R27, R0, R20, 0x96, !PT ;  /* 0x000000001b1b7212 */ /* 0x004fc800078e9614 */
[----:B------:R-:W-:-:S05]  /*1810*/  LOP3.LUT R27, R27, R3, R18, 0x96, !PT ;  /* 0x000000031b1b7212 */ /* 0x000fca00078e9612 */
[----:B------:R3:W-:Y:S01]  /*1820*/  STG.E.U8 desc[UR6][R16.64+0xf], R27 ;  /* 0x00000f1b10007986 */ /* 0x0007e2000c101106 */
[----:B------:R-:W-:Y:S02]  /*1830*/  IADD3 R0, P0, PT, R30, 0x10, RZ ;  /* 0x000000101e007810 */ /* 0x000fe40007f1e0ff */
[----:B------:R-:W-:Y:S02]  /*1840*/  PRMT R18, R9, 0x7610, R18 ;  /* 0x0000761009127816 */ /* 0x000fe40000000012 */
[----:B------:R-:W-:Y:S01]  /*1850*/  PRMT R30, R13, 0x7610, R30 ;  /* 0x000076100d1e7816 */ /* 0x000fe2000000001e */
[--C-:B------:R-:W-:Y:S01]  /*1860*/  IMAD.X R3, RZ, RZ, R31.reuse, P0 ;  /* 0x000000ffff037224 */ /* 0x100fe200000e061f */
[----:B------:R-:W-:Y:S01]  /*1870*/  PRMT R31, R27, 0x7610, R31 ;  /* 0x000076101b1f7816 */ /* 0x000fe2000000001f */
[----:B------:R-:W-:Y:S06]  /*1880*/  BRA.U UP0, `(.L_x_3) ;  /* 0xfffffff100007547 */ /* 0x000fec000b83ffff */
[----:B------:R-:W0:Y:S01]  /*1890*/  LDCU.64 UR4, c[0x3][URZ] ;  /* 0x00c00000ff0477ac */ /* 0x000e220008000a00 */
[----:B---3--:R-:W-:-:S04]  /*18a0*/  LOP3.LUT R10, R25, 0xff, RZ, 0xc0, !PT ;  /* 0x000000ff190a7812 */ /* 0x008fc800078ec0ff */
[----:B0-----:R-:W-:-:S05]  /*18b0*/  IADD3 R10, P0, PT, R10, UR4, RZ ;  /* 0x000000040a0a7c10 */ /* 0x001fca000ff1e0ff */
[----:B------:R-:W-:-:S05]  /*18c0*/  IMAD.X R11, RZ, RZ, UR5, P0 ;  /* 0x00000005ff0b7e24 */ /* 0x000fca00080e06ff */
[----:B------:R-:W2:Y:S01]  /*18d0*/  LDG.E.U8 R9, desc[UR6][R10.64] ;  /* 0x000000060a097981 */ /* 0x000ea2000c1e1100 */
[----:B------:R-:W-:-:S04]  /*18e0*/  LOP3.LUT R12, R23, 0xff, RZ, 0xc0, !PT ;  /* 0x000000ff170c7812 */ /* 0x000fc800078ec0ff */
        /* <DEDUP_REMOVED lines=54> */
[----:B------:R-:W3:Y:S01]  /*1c50*/  LDG.E.U8 R37, desc[UR6][R6.64] ;  /* 0x0000000606257981 */ /* 0x000ee2000c1e1100 */
[----:B------:R-:W-:-:S05]  /*1c60*/  IADD3 R4, P0, PT, R4, UR4, RZ ;  /* 0x0000000404047c10 */ /* 0x000fca000ff1e0ff */
[----:B------:R-:W-:Y:S01]  /*1c70*/  IMAD.X R5, RZ, RZ, UR5, P0 ;  /* 0x00000005ff057e24 */ /* 0x000fe200080e06ff */
[----:B------:R-:W-:Y:S01]  /*1c80*/  LOP3.LUT R2, R24, 0xff, RZ, 0xc0, !PT ;  /* 0x000000ff18027812 */ /* 0x000fe200078ec0ff */
[----:B---3--:R-:W-:Y:S04]  /*1c90*/  STG.E.U8 desc[UR6][R16.64+0xb], R37 ;  /* 0x00000b2510007986 */ /* 0x008fe8000c101106 */
[----:B------:R-:W3:Y:S01]  /*1ca0*/  LDG.E.U8 R0, desc[UR6][R4.64] ;  /* 0x0000000604007981 */ /* 0x000ee2000c1e1100 */
[----:B------:R-:W-:-:S05]  /*1cb0*/  IADD3 R2, P0, PT, R2, UR4, RZ ;  /* 0x0000000402027c10 */ /* 0x000fca000ff1e0ff */
[----:B------:R-:W-:Y:S01]  /*1cc0*/  IMAD.X R3, RZ, RZ, UR5, P0 ;  /* 0x00000005ff037e24 */ /* 0x000fe200080e06ff */
[----:B------:R-:W-:Y:S01]  /*1cd0*/  LOP3.LUT R30, R30, 0xff, RZ, 0xc0, !PT ;  /* 0x000000ff1e1e7812 */ /* 0x000fe200078ec0ff */
[----:B---3--:R3:W-:Y:S04]  /*1ce0*/  STG.E.U8 desc[UR6][R16.64+0xc], R0 ;  /* 0x00000c0010007986 */ /* 0x0087e8000c101106 */
[----:B------:R4:W5:Y:S02]  /*1cf0*/  LDG.E.U8 R8, desc[UR6][R2.64] ;  /* 0x0000000602087981 */ /* 0x000964000c1e1100 */
[----:B----4-:R-:W-:-:S05]  /*1d00*/  IADD3 R2, P0, PT, R30, UR4, RZ ;  /* 0x000000041e027c10 */ /* 0x010fca000ff1e0ff */
[----:B------:R-:W-:Y:S01]  /*1d10*/  IMAD.X R3, RZ, RZ, UR5, P0 ;  /* 0x00000005ff037e24 */ /* 0x000fe200080e06ff */
[----:B------:R-:W4:Y:S01]  /*1d20*/  LDC.64 R4, c[0x0][0x390] ;  /* 0x0000e400ff047b82 */ /* 0x000f220000000a00 */
[----:B-----5:R-:W-:Y:S04]  /*1d30*/  STG.E.U8 desc[UR6][R16.64+0xd], R8 ;  /* 0x00000d0810007986 */ /* 0x020fe8000c101106 */
[----:B------:R-:W5:Y:S01]  /*1d40*/  LDG.E.U8 R10, desc[UR6][R2.64] ;  /* 0x00000006020a7981 */ /* 0x000f62000c1e1100 */
[----:B------:R-:W-:-:S04]  /*1d50*/  LOP3.LUT R6, R31, 0xff, RZ, 0xc0, !PT ;  /* 0x000000ff1f067812 */ /* 0x000fc800078ec0ff */
[----:B------:R-:W-:Y:S01]  /*1d60*/  IADD3 R6, P0, PT, R6, UR4, RZ ;  /* 0x0000000406067c10 */ /* 0x000fe2000ff1e0ff */
[----:B-----5:R-:W-:Y:S04]  /*1d70*/  STG.E.U8 desc[UR6][R16.64+0xe], R10 ;  /* 0x00000e0a10007986 */ /* 0x020fe8000c101106 */
[----:B----4-:R-:W0:Y:S01]  /*1d80*/  LDG.E.U8 R12, desc[UR6][R4.64+0xe0] ;  /* 0x0000e006040c7981 */ /* 0x010e22000c1e1100 */
[----:B------:R-:W-:-:S05]  /*1d90*/  IMAD.X R7, RZ, RZ, UR5, P0 ;  /* 0x00000005ff077e24 */ /* 0x000fca00080e06ff */
[----:B------:R-:W4:Y:S01]  /*1da0*/  LDG.E.U8 R6, desc[UR6][R6.64] ;  /* 0x0000000606067981 */ /* 0x000f22000c1e1100 */
[----:B0-----:R-:W-:-:S05]  /*1db0*/  LOP3.LUT R9, R9, R12, RZ, 0x3c, !PT ;  /* 0x0000000c09097212 */ /* 0x001fca00078e3cff */
[----:B------:R0:W-:Y:S04]  /*1dc0*/  STG.E.U8 desc[UR6][R16.64], R9 ;  /* 0x0000000910007986 */ /* 0x0001e8000c101106 */
[----:B------:R-:W1:Y:S02]  /*1dd0*/  LDG.E.U8 R12, desc[UR6][R4.64+0xe1] ;  /* 0x0000e106040c7981 */ /* 0x000e64000c1e1100 */
[----:B-1----:R-:W-:-:S05]  /*1de0*/  LOP3.LUT R13, R13, R12, RZ, 0x3c, !PT ;  /* 0x0000000c0d0d7212 */ /* 0x002fca00078e3cff */
        /* <DEDUP_REMOVED lines=43> */
[----:B------:R-:W0:Y:S02]  /*20a0*/  LDG.E.U8 R2, desc[UR6][R14.64] ;  /* 0x000000060e027981 */ /* 0x000e24000c1e1100 */
[----:B0-----:R-:W-:-:S05]  /*20b0*/  LOP3.LUT R9, R9, R2, RZ, 0x3c, !PT ;  /* 0x0000000209097212 */ /* 0x001fca00078e3cff */
[----:B------:R-:W-:Y:S04]  /*20c0*/  STG.E.U8 desc[UR6][R16.64], R9 ;  /* 0x0000000910007986 */ /* 0x000fe8000c101106 */
[----:B------:R-:W1:Y:S02]  /*20d0*/  LDG.E.U8 R2, desc[UR6][R14.64+0x1] ;  /* 0x000001060e027981 */ /* 0x000e64000c1e1100 */
[----:B-1----:R-:W-:-:S05]  /*20e0*/  LOP3.LUT R13, R13, R2, RZ, 0x3c, !PT ;  /* 0x000000020d0d7212 */ /* 0x002fca00078e3cff */
[----:B------:R-:W-:Y:S04]  /*20f0*/  STG.E.U8 desc[UR6][R16.64+0x1], R13 ;  /* 0x0000010d10007986 */ /* 0x000fe8000c101106 */
[----:B------:R-:W5:Y:S02]  /*2100*/  LDG.E.U8 R2, desc[UR6][R14.64+0x2] ;  /* 0x000002060e027981 */ /* 0x000f64000c1e1100 */
[----:B-----5:R-:W-:-:S05]  /*2110*/  LOP3.LUT R35, R35, R2, RZ, 0x3c, !PT ;  /* 0x0000000223237212 */ /* 0x020fca00078e3cff */
[----:B------:R-:W-:Y:S04]  /*2120*/  STG.E.U8 desc[UR6][R16.64+0x2], R35 ;  /* 0x0000022310007986 */ /* 0x000fe8000c101106 */
[----:B------:R-:W5:Y:S02]  /*2130*/  LDG.E.U8 R2, desc[UR6][R14.64+0x3] ;  /* 0x000003060e027981 */ /* 0x000f64000c1e1100 */
[----:B-----5:R-:W-:-:S05]  /*2140*/  LOP3.LUT R3, R3, R2, RZ, 0x3c, !PT ;  /* 0x0000000203037212 */ /* 0x020fca00078e3cff */
        /* <DEDUP_REMOVED lines=16> */
[----:B------:R-:W3:Y:S02]  /*2250*/  LDG.E.U8 R2, desc[UR6][R14.64+0x9] ;  /* 0x000009060e027981 */ /* 0x000ee4000c1e1100 */
[----:B---3--:R-:W-:-:S05]  /*2260*/  LOP3.LUT R31, R31, R2, RZ, 0x3c, !PT ;  /* 0x000000021f1f7212 */ /* 0x008fca00078e3cff */
[----:B------:R-:W-:Y:S04]  /*2270*/  STG.E.U8 desc[UR6][R16.64+0x9], R31 ;  /* 0x0000091f10007986 */ /* 0x000fe8000c101106 */
[----:B------:R-:W2:Y:S02]  /*2280*/  LDG.E.U8 R2, desc[UR6][R14.64+0xa] ;  /* 0x00000a060e027981 */ /* 0x000ea4000c1e1100 */
[----:B--2---:R-:W-:-:S05]  /*2290*/  LOP3.LUT R21, R21, R2, RZ, 0x3c, !PT ;  /* 0x0000000215157212 */ /* 0x004fca00078e3cff */
[----:B------:R-:W-:Y:S04]  /*22a0*/  STG.E.U8 desc[UR6][R16.64+0xa], R21 ;  /* 0x00000a1510007986 */ /* 0x000fe8000c101106 */
[----:B------:R-:W4:Y:S02]  /*22b0*/  LDG.E.U8 R2, desc[UR6][R14.64+0xb] ;  /* 0x00000b060e027981 */ /* 0x000f24000c1e1100 */
[----:B----4-:R-:W-:-:S05]  /*22c0*/  LOP3.LUT R27, R27, R2, RZ, 0x3c, !PT ;  /* 0x000000021b1b7212 */ /* 0x010fca00078e3cff */
[----:B------:R-:W-:Y:S04]  /*22d0*/  STG.E.U8 desc[UR6][R16.64+0xb], R27 ;  /* 0x00000b1b10007986 */ /* 0x000fe8000c101106 */
[----:B0-----:R-:W2:Y:S02]  /*22e0*/  LDG.E.U8 R3, desc[UR6][R14.64+0xc] ;  /* 0x00000c060e037981 */ /* 0x001ea4000c1e1100 */
        /* <DEDUP_REMOVED lines=10> */
[----:B------:R-:W-:Y:S01]  /*2390*/  STG.E.U8 desc[UR6][R16.64+0xf], R37 ;  /* 0x00000f2510007986 */ /* 0x000fe2000c101106 */
[----:B------:R-:W-:Y:S05]  /*23a0*/  EXIT ;  /* 0x000000000000794d */ /* 0x000fea0003800000 */
.L_x_4:
        /* <DEDUP_REMOVED lines=13> */
.L_x_6:


//--------------------- .nv.shared.reserved.0     --------------------------
	.section	.nv.shared.reserved.0,"aw",@nobits
	.weak		__nv_reservedSMEM_offset_0_alias
	.size		__nv_reservedSMEM_offset_0_alias, 0, 64
	.other		__nv_reservedSMEM_offset_0_alias,@"STO_CUDA_RESERVED_SHARED STV_DEFAULT"
__nv_reservedSMEM_offset_0_alias:
	.zero		0
	.zero		64


//--------------------- .nv.constant0._Z4pdecPPhS0_S_S_ --------------------------
	.section	.nv.constant0._Z4pdecPPhS0_S_S_,"a",@progbits
	.sectionflags	@""
	.align	4
.nv.constant0._Z4pdecPPhS0_S_S_:
	.zero		928


//--------------------- .nv.constant0._Z4pencPPhS0_S_S_ --------------------------
	.section	.nv.constant0._Z4pencPPhS0_S_S_,"a",@progbits
	.sectionflags	@""
	.align	4
.nv.constant0._Z4pencPPhS0_S_S_:
	.zero		928


//--------------------- SYMBOLS --------------------------

	.type		.nv.reservedSmem.offset0,@object
	.size		.nv.reservedSmem.offset0,0x4
